	.target	sm_90a

	.elftype	@"ET_EXEC"


//--------------------- .note.nv.tkinfo           --------------------------
	.section	.note.nv.tkinfo,"",@"SHT_NOTE"
	.sectionflags	@"SHF_NOTE_NV_TKINFO"
	.tkinfo
        /*0018*/ 	.word	0x00000002
        /*0030*/ 	.string	""
        /*0030*/ 	.string	"ptxas"
        /*0030*/ 	.string	"Cuda compilation tools, release 13.0, V13.0.88"
        /*0030*/ 	.string	"Build cuda_13.0.r13.0/compiler.36424714_0"
        /*0030*/ 	.string	"-arch sm_90a -m 64 "



//--------------------- .note.nv.cuinfo           --------------------------
	.section	.note.nv.cuinfo,"",@"SHT_NOTE"
	.sectionflags	@"SHF_NOTE_NV_CUINFO"
        /*0018*/ 	.short	0x0002
        /*001a*/ 	.short	0x005a
        /*001c*/ 	.short	0x0082
	.zero		2


//--------------------- .nv.info                  --------------------------
	.section	.nv.info,"",@"SHT_CUDA_INFO"
	.align	4


	//----- nvinfo : EIATTR_REGCOUNT
	.align		4
        /*0000*/ 	.byte	0x04, 0x2f
        /*0002*/ 	.short	(.L_15 - .L_14)
	.align		4
.L_14:
        /*0004*/ 	.word	index@(_ZN7cutlass13device_kernelINS_4gemm6kernel13GemmUniversalIN4cute5tupleIJiiiiEEENS1_10collective13CollectiveMmaINS1_34MainloopSm90TmaGmmaWarpSpecializedILi4ENS5_IJNS4_1CILi1EEESB_SB_EEENS1_35KernelTmaWarpSpecializedCooperativeEEENS5_IJNSA_ILi256EEENSA_ILi128EEESG_EEENS_10bfloat16_tENS5_IJlSB_lEEESI_SJ_NS4_8TiledMMAINS4_8MMA_AtomIJNS4_4SM904GMMA28MMA_64x128x16_F32BF16BF16_SSILNSN_5MajorE0ELSP_0ELNSN_7ScaleInE1ELSQ_1EEEEEENS4_6LayoutINS5_IJNSA_ILi2EEESB_SB_EEENS5_IJSB_NSA_ILi0EEESW_EEEEENS5_IJNS4_10UnderscoreESZ_SZ_EEEEENS4_13SM90_TMA_LOADENS4_14ComposedLayoutINS4_7SwizzleILi3ELi4ELi3EEENS4_18smem_ptr_flag_bitsILi16EEENST_INS5_IJNSA_ILi8EEENSA_ILi64EEEEEENS5_IJS19_SB_EEEEEEEvNS4_8identityES12_S1D_vS1E_EENS_8epilogue10collective6detail29Sm90TmaWarpSpecializedAdapterINS1H_15DefaultEpilogueISI_SJ_SJ_NS1G_6thread17LinearCombinationISI_Li1EffLNS1L_9ScaleType4KindE0ELNS_15FloatRoundStyleE2ESI_EENS1_15EpilogueDefaultEEEEEvvEEEEvNT_6ParamsE)
        /*0008*/ 	.word	0x000000a8


	//----- nvinfo : EIATTR_FRAME_SIZE
	.align		4
.L_15:
        /*000c*/ 	.byte	0x04, 0x11
        /*000e*/ 	.short	(.L_17 - .L_16)
	.align		4
.L_16:
        /*0010*/ 	.word	index@(_ZN7cutlass13device_kernelINS_4gemm6kernel13GemmUniversalIN4cute5tupleIJiiiiEEENS1_10collective13CollectiveMmaINS1_34MainloopSm90TmaGmmaWarpSpecializedILi4ENS5_IJNS4_1CILi1EEESB_SB_EEENS1_35KernelTmaWarpSpecializedCooperativeEEENS5_IJNSA_ILi256EEENSA_ILi128EEESG_EEENS_10bfloat16_tENS5_IJlSB_lEEESI_SJ_NS4_8TiledMMAINS4_8MMA_AtomIJNS4_4SM904GMMA28MMA_64x128x16_F32BF16BF16_SSILNSN_5MajorE0ELSP_0ELNSN_7ScaleInE1ELSQ_1EEEEEENS4_6LayoutINS5_IJNSA_ILi2EEESB_SB_EEENS5_IJSB_NSA_ILi0EEESW_EEEEENS5_IJNS4_10UnderscoreESZ_SZ_EEEEENS4_13SM90_TMA_LOADENS4_14ComposedLayoutINS4_7SwizzleILi3ELi4ELi3EEENS4_18smem_ptr_flag_bitsILi16EEENST_INS5_IJNSA_ILi8EEENSA_ILi64EEEEEENS5_IJS19_SB_EEEEEEEvNS4_8identityES12_S1D_vS1E_EENS_8epilogue10collective6detail29Sm90TmaWarpSpecializedAdapterINS1H_15DefaultEpilogueISI_SJ_SJ_NS1G_6thread17LinearCombinationISI_Li1EffLNS1L_9ScaleType4KindE0ELNS_15FloatRoundStyleE2ESI_EENS1_15EpilogueDefaultEEEEEvvEEEEvNT_6ParamsE)
        /*0014*/ 	.word	0x00000000


	//----- nvinfo : EIATTR_MIN_STACK_SIZE
	.align		4
.L_17:
        /*0018*/ 	.byte	0x04, 0x12
        /*001a*/ 	.short	(.L_19 - .L_18)
	.align		4
.L_18:
        /*001c*/ 	.word	index@(_ZN7cutlass13device_kernelINS_4gemm6kernel13GemmUniversalIN4cute5tupleIJiiiiEEENS1_10collective13CollectiveMmaINS1_34MainloopSm90TmaGmmaWarpSpecializedILi4ENS5_IJNS4_1CILi1EEESB_SB_EEENS1_35KernelTmaWarpSpecializedCooperativeEEENS5_IJNSA_ILi256EEENSA_ILi128EEESG_EEENS_10bfloat16_tENS5_IJlSB_lEEESI_SJ_NS4_8TiledMMAINS4_8MMA_AtomIJNS4_4SM904GMMA28MMA_64x128x16_F32BF16BF16_SSILNSN_5MajorE0ELSP_0ELNSN_7ScaleInE1ELSQ_1EEEEEENS4_6LayoutINS5_IJNSA_ILi2EEESB_SB_EEENS5_IJSB_NSA_ILi0EEESW_EEEEENS5_IJNS4_10UnderscoreESZ_SZ_EEEEENS4_13SM90_TMA_LOADENS4_14ComposedLayoutINS4_7SwizzleILi3ELi4ELi3EEENS4_18smem_ptr_flag_bitsILi16EEENST_INS5_IJNSA_ILi8EEENSA_ILi64EEEEEENS5_IJS19_SB_EEEEEEEvNS4_8identityES12_S1D_vS1E_EENS_8epilogue10collective6detail29Sm90TmaWarpSpecializedAdapterINS1H_15DefaultEpilogueISI_SJ_SJ_NS1G_6thread17LinearCombinationISI_Li1EffLNS1L_9ScaleType4KindE0ELNS_15FloatRoundStyleE2ESI_EENS1_15EpilogueDefaultEEEEEvvEEEEvNT_6ParamsE)
        /*0020*/ 	.word	0x00000000
.L_19:


//--------------------- .nv.compat                --------------------------
	.section	.nv.compat,"",@"SHT_CUDA_COMPAT_INFO"
	.align	4
        /*0000*/ 	.byte	0x02, 0x09, 0x01, 0x00, 0x02, 0x02, 0x04, 0x00, 0x02, 0x05, 0x05, 0x00, 0x03, 0x07, 0x01, 0x01
        /*0010*/ 	.byte	0x02, 0x03, 0x01, 0x00, 0x02, 0x06, 0x01, 0x00, 0x04, 0x0b, 0x08, 0x00, 0x00, 0x00, 0x00, 0x00
        /*0020*/ 	.byte	0x00, 0x00, 0x00, 0x00


//--------------------- .nv.info._ZN7cutlass13device_kernelINS_4gemm6kernel13GemmUniversalIN4cute5tupleIJiiiiEEENS1_10collective13CollectiveMmaINS1_34MainloopSm90TmaGmmaWarpSpecializedILi4ENS5_IJNS4_1CILi1EEESB_SB_EEENS1_35KernelTmaWarpSpecializedCooperativeEEENS5_IJNSA_ILi256EEENSA_ILi128EEESG_EEENS_10bfloat16_tENS5_IJlSB_lEEESI_SJ_NS4_8TiledMMAINS4_8MMA_AtomIJNS4_4SM904GMMA28MMA_64x128x16_F32BF16BF16_SSILNSN_5MajorE0ELSP_0ELNSN_7ScaleInE1ELSQ_1EEEEEENS4_6LayoutINS5_IJNSA_ILi2EEESB_SB_EEENS5_IJSB_NSA_ILi0EEESW_EEEEENS5_IJNS4_10UnderscoreESZ_SZ_EEEEENS4_13SM90_TMA_LOADENS4_14ComposedLayoutINS4_7SwizzleILi3ELi4ELi3EEENS4_18smem_ptr_flag_bitsILi16EEENST_INS5_IJNSA_ILi8EEENSA_ILi64EEEEEENS5_IJS19_SB_EEEEEEEvNS4_8identityES12_S1D_vS1E_EENS_8epilogue10collective6detail29Sm90TmaWarpSpecializedAdapterINS1H_15DefaultEpilogueISI_SJ_SJ_NS1G_6thread17LinearCombinationISI_Li1EffLNS1L_9ScaleType4KindE0ELNS_15FloatRoundStyleE2ESI_EENS1_15EpilogueDefaultEEEEEvvEEEEvNT_6ParamsE --------------------------
	.section	.nv.info._ZN7cutlass13device_kernelINS_4gemm6kernel13GemmUniversalIN4cute5tupleIJiiiiEEENS1_10collective13CollectiveMmaINS1_34MainloopSm90TmaGmmaWarpSpecializedILi4ENS5_IJNS4_1CILi1EEESB_SB_EEENS1_35KernelTmaWarpSpecializedCooperativeEEENS5_IJNSA_ILi256EEENSA_ILi128EEESG_EEENS_10bfloat16_tENS5_IJlSB_lEEESI_SJ_NS4_8TiledMMAINS4_8MMA_AtomIJNS4_4SM904GMMA28MMA_64x128x16_F32BF16BF16_SSILNSN_5MajorE0ELSP_0ELNSN_7ScaleInE1ELSQ_1EEEEEENS4_6LayoutINS5_IJNSA_ILi2EEESB_SB_EEENS5_IJSB_NSA_ILi0EEESW_EEEEENS5_IJNS4_10UnderscoreESZ_SZ_EEEEENS4_13SM90_TMA_LOADENS4_14ComposedLayoutINS4_7SwizzleILi3ELi4ELi3EEENS4_18smem_ptr_flag_bitsILi16EEENST_INS5_IJNSA_ILi8EEENSA_ILi64EEEEEENS5_IJS19_SB_EEEEEEEvNS4_8identityES12_S1D_vS1E_EENS_8epilogue10collective6detail29Sm90TmaWarpSpecializedAdapterINS1H_15DefaultEpilogueISI_SJ_SJ_NS1G_6thread17LinearCombinationISI_Li1EffLNS1L_9ScaleType4KindE0ELNS_15FloatRoundStyleE2ESI_EENS1_15EpilogueDefaultEEEEEvvEEEEvNT_6ParamsE,"",@"SHT_CUDA_INFO"
	.sectionflags	@""
	.align	4


	//----- nvinfo : EIATTR_CUDA_API_VERSION
	.align		4
        /*0000*/ 	.byte	0x04, 0x37
        /*0002*/ 	.short	(.L_21 - .L_20)
.L_20:
        /*0004*/ 	.word	0x00000082


	//----- nvinfo : EIATTR_KPARAM_INFO
	.align		4
.L_21:
        /*0008*/ 	.byte	0x04, 0x17
        /*000a*/ 	.short	(.L_23 - .L_22)
.L_22:
        /*000c*/ 	.word	0x00000000
        /*0010*/ 	.short	0x0000
        /*0012*/ 	.short	0x0070
        /*0014*/ 	.byte	0x00, 0xf0, 0x01, 0x10


	//----- nvinfo : EIATTR_SPARSE_MMA_MASK
	.align		4
.L_23:
        /*0018*/ 	.byte	0x03, 0x50
        /*001a*/ 	.short	0x0000


	//----- nvinfo : EIATTR_MAXREG_COUNT
	.align		4
        /*001c*/ 	.byte	0x03, 0x1b
        /*001e*/ 	.short	0x00a8


	//----- nvinfo : EIATTR_NUM_BARRIERS
	.align		4
        /*0020*/ 	.byte	0x02, 0x4c
        /*0022*/ 	.byte	0x01
	.zero		1


	//----- nvinfo : EIATTR_EXTERNS
	.align		4
        /*0024*/ 	.byte	0x04, 0x0f
        /*0026*/ 	.short	(.L_25 - .L_24)


	//   ....[0]....
	.align		4
.L_24:
        /*0028*/ 	.word	index@(__assertfail)


	//----- nvinfo : EIATTR_MERCURY_ISA_VERSION
	.align		4
.L_25:
        /*002c*/ 	.byte	0x03, 0x5f
        /*002e*/ 	.short	0x0101


	//----- nvinfo : EIATTR_INT_WARP_WIDE_INSTR_OFFSETS
	.align		4
        /*0030*/ 	.byte	0x04, 0x31
        /*0032*/ 	.short	(.L_27 - .L_26)


	//   ....[0]....
.L_26:
        /*0034*/ 	.word	0x000003b0


	//   ....[1]....
        /*0038*/ 	.word	0x000003e0


	//   ....[2]....
        /*003c*/ 	.word	0x000004c0


	//----- nvinfo : EIATTR_COOP_GROUP_MASK_REGIDS
	.align		4
.L_27:
        /*0040*/ 	.byte	0x04, 0x29
        /*0042*/ 	.short	(.L_29 - .L_28)


	//   ....[0]....
.L_28:
        /*0044*/ 	.word	0xffffffff


	//   ....[1]....
        /*0048*/ 	.word	0xffffffff


	//   ....[2]....
        /*004c*/ 	.word	0xffffffff


	//   ....[3]....
        /*0050*/ 	.word	0xffffffff


	//   ....[4]....
        /*0054*/ 	.word	0xffffffff


	//----- nvinfo : EIATTR_COOP_GROUP_INSTR_OFFSETS
	.align		4
.L_29:
        /*0058*/ 	.byte	0x04, 0x28
        /*005a*/ 	.short	(.L_31 - .L_30)


	//   ....[0]....
.L_30:
        /*005c*/ 	.word	0x00000060


	//   ....[1]....
        /*0060*/ 	.word	0x00000070


	//   ....[2]....
        /*0064*/ 	.word	0x00000130


	//   ....[3]....
        /*0068*/ 	.word	0x000002c0


	//   ....[4]....
        /*006c*/ 	.word	0x00000f70


	//----- nvinfo : EIATTR_REG_RECONFIG
	.align		4
.L_31:
        /*0070*/ 	.byte	0x01, 0x54
	.zero		2


	//----- nvinfo : EIATTR_SYSCALL_OFFSETS
	.align		4
        /*0074*/ 	.byte	0x04, 0x46
        /*0076*/ 	.short	(.L_33 - .L_32)


	//   ....[0]....
.L_32:
        /*0078*/ 	.word	0x00001130


	//----- nvinfo : EIATTR_MBARRIER_INSTR_OFFSETS
	.align		4
.L_33:
        /*007c*/ 	.byte	0x04, 0x39
        /*007e*/ 	.short	(.L_35 - .L_34)


	//   ....[0]....
.L_34:
        /*0080*/ 	.word	0x00000230
        /*0084*/ 	.word	0x000000ff
        /*0088*/ 	.word	0x00000000
        /*008c*/ 	.short	0x0100
        /*008e*/ 	.byte	0x08
	.zero		1


	//   ....[1]....
        /*0090*/ 	.word	0x00000240
        /*0094*/ 	.word	0x000000ff
        /*0098*/ 	.word	0x00000020
        /*009c*/ 	.short	0x0100
        /*009e*/ 	.byte	0x08
	.zero		1


	//   ....[2]....
        /*00a0*/ 	.word	0x00000250
        /*00a4*/ 	.word	0x000000ff
        /*00a8*/ 	.word	0x00000008
        /*00ac*/ 	.short	0x0100
        /*00ae*/ 	.byte	0x08
	.zero		1


	//   ....[3]....
        /*00b0*/ 	.word	0x00000260
        /*00b4*/ 	.word	0x000000ff
        /*00b8*/ 	.word	0x00000028
        /*00bc*/ 	.short	0x0100
        /*00be*/ 	.byte	0x08
	.zero		1


	//   ....[4]....
        /*00c0*/ 	.word	0x00000270
        /*00c4*/ 	.word	0x000000ff
        /*00c8*/ 	.word	0x00000010
        /*00cc*/ 	.short	0x0100
        /*00ce*/ 	.byte	0x08
	.zero		1


	//   ....[5]....
        /*00d0*/ 	.word	0x00000280
        /*00d4*/ 	.word	0x000000ff
        /*00d8*/ 	.word	0x00000030
        /*00dc*/ 	.short	0x0100
        /*00de*/ 	.byte	0x08
	.zero		1


	//   ....[6]....
        /*00e0*/ 	.word	0x00000290
        /*00e4*/ 	.word	0x000000ff
        /*00e8*/ 	.word	0x00000018
        /*00ec*/ 	.short	0x0100
        /*00ee*/ 	.byte	0x08
	.zero		1


	//   ....[7]....
        /*00f0*/ 	.word	0x000002a0
        /*00f4*/ 	.word	0x000000ff
        /*00f8*/ 	.word	0x00000038
        /*00fc*/ 	.short	0x0100
        /*00fe*/ 	.byte	0x08
	.zero		1


	//   ....[8]....
        /*0100*/ 	.word	0x00000530
        /*0104*/ 	.word	0x000000ff
        /*0108*/ 	.word	0x00000050
        /*010c*/ 	.short	0x0100
        /*010e*/ 	.byte	0x06
	.zero		1


	//   ....[9]....
        /*0110*/ 	.word	0x00000590
        /*0114*/ 	.word	0x000000ff
        /*0118*/ 	.word	0x00000058
        /*011c*/ 	.short	0x0100
        /*011e*/ 	.byte	0x06
	.zero		1


	//   ....[10]....
        /*0120*/ 	.word	0x000011b0
        /*0124*/ 	.word	0x00000003
        /*0128*/ 	.word	0x00000000
        /*012c*/ 	.short	0x010a
        /*012e*/ 	.byte	0x3f
	.zero		1


	//   ....[11]....
        /*0130*/ 	.word	0x000011f0
        /*0134*/ 	.word	0x00000003
        /*0138*/ 	.word	0x00000000
        /*013c*/ 	.short	0x010a
        /*013e*/ 	.byte	0x3f
	.zero		1


	//   ....[12]....
        /*0140*/ 	.word	0x000019e0
        /*0144*/ 	.word	0x000000ff
        /*0148*/ 	.word	0x00000000
        /*014c*/ 	.short	0x010a
        /*014e*/ 	.byte	0x09
	.zero		1


	//   ....[13]....
        /*0150*/ 	.word	0x00001a20
        /*0154*/ 	.word	0x000000ff
        /*0158*/ 	.word	0x00000000
        /*015c*/ 	.short	0x010a
        /*015e*/ 	.byte	0x09
	.zero		1


	//   ....[14]....
        /*0160*/ 	.word	0x000020d0
        /*0164*/ 	.word	0x000000ff
        /*0168*/ 	.word	0x00000000
        /*016c*/ 	.short	0x0101
        /*016e*/ 	.byte	0x08
	.zero		1


	//   ....[15]....
        /*0170*/ 	.word	0x000022b0
        /*0174*/ 	.word	0x000000ff
        /*0178*/ 	.word	0x00000000
        /*017c*/ 	.short	0x0101
        /*017e*/ 	.byte	0x04
	.zero		1


	//   ....[16]....
        /*0180*/ 	.word	0x0000bb70
        /*0184*/ 	.word	0x0000000c
        /*0188*/ 	.word	0x00000020
        /*018c*/ 	.short	0x010a
        /*018e*/ 	.byte	0x3f
	.zero		1


	//   ....[17]....
        /*0190*/ 	.word	0x0000bff0
        /*0194*/ 	.word	0x00000005
        /*0198*/ 	.word	0x00000058
        /*019c*/ 	.short	0x0101
        /*019e*/ 	.byte	0x3f
	.zero		1


	//   ....[18]....
        /*01a0*/ 	.word	0x0000c6f0
        /*01a4*/ 	.word	0x00000007
        /*01a8*/ 	.word	0x00000000
        /*01ac*/ 	.short	0x010a
        /*01ae*/ 	.byte	0x3f
	.zero		1


	//   ....[19]....
        /*01b0*/ 	.word	0x0000c770
        /*01b4*/ 	.word	0x00000006
        /*01b8*/ 	.word	0x00000000
        /*01bc*/ 	.short	0x010a
        /*01be*/ 	.byte	0x3f
	.zero		1


	//   ....[20]....
        /*01c0*/ 	.word	0x0000c800
        /*01c4*/ 	.word	0x00000007
        /*01c8*/ 	.word	0x00000000
        /*01cc*/ 	.short	0x010a
        /*01ce*/ 	.byte	0x3f
	.zero		1


	//   ....[21]....
        /*01d0*/ 	.word	0x0000c890
        /*01d4*/ 	.word	0x00000005
        /*01d8*/ 	.word	0x00000000
        /*01dc*/ 	.short	0x010a
        /*01de*/ 	.byte	0x3f
	.zero		1


	//   ....[22]....
        /*01e0*/ 	.word	0x0000c8f0
        /*01e4*/ 	.word	0x00000003
        /*01e8*/ 	.word	0x00000000
        /*01ec*/ 	.short	0x010a
        /*01ee*/ 	.byte	0x3f
	.zero		1


	//   ....[23]....
        /*01f0*/ 	.word	0x0000c950
        /*01f4*/ 	.word	0x00000004
        /*01f8*/ 	.word	0x00000000
        /*01fc*/ 	.short	0x010a
        /*01fe*/ 	.byte	0x3f
	.zero		1


	//   ....[24]....
        /*0200*/ 	.word	0x0000ca20
        /*0204*/ 	.word	0x0000000c
        /*0208*/ 	.word	0x00000020
        /*020c*/ 	.short	0x010a
        /*020e*/ 	.byte	0x3f
	.zero		1


	//   ....[25]....
        /*0210*/ 	.word	0x0000caf0
        /*0214*/ 	.word	0x00000007
        /*0218*/ 	.word	0x00000000
        /*021c*/ 	.short	0x010a
        /*021e*/ 	.byte	0x3f
	.zero		1


	//   ....[26]....
        /*0220*/ 	.word	0x0000cb40
        /*0224*/ 	.word	0x00000006
        /*0228*/ 	.word	0x00000000
        /*022c*/ 	.short	0x010a
        /*022e*/ 	.byte	0x3f
	.zero		1


	//   ....[27]....
        /*0230*/ 	.word	0x0000cb90
        /*0234*/ 	.word	0x00000007
        /*0238*/ 	.word	0x00000000
        /*023c*/ 	.short	0x010a
        /*023e*/ 	.byte	0x3f
	.zero		1


	//----- nvinfo : EIATTR_NUM_MBARRIERS
	.align		4
.L_35:
        /*0240*/ 	.byte	0x03, 0x38
        /*0242*/ 	.short	0x000a


	//----- nvinfo : EIATTR_EXIT_INSTR_OFFSETS
	.align		4
        /*0244*/ 	.byte	0x04, 0x1c
        /*0246*/ 	.short	(.L_37 - .L_36)


	//   ....[0]....
.L_36:
        /*0248*/ 	.word	0x000005e0


	//   ....[1]....
        /*024c*/ 	.word	0x00000ea0


	//   ....[2]....
        /*0250*/ 	.word	0x0000b1e0


	//   ....[3]....
        /*0254*/ 	.word	0x0000b810


	//   ....[4]....
        /*0258*/ 	.word	0x0000c8e0


	//----- nvinfo : EIATTR_MAX_THREADS
	.align		4
.L_37:
        /*025c*/ 	.byte	0x04, 0x05
        /*025e*/ 	.short	(.L_39 - .L_38)
.L_38:
        /*0260*/ 	.word	0x00000180
        /*0264*/ 	.word	0x00000001
        /*0268*/ 	.word	0x00000001


	//----- nvinfo : EIATTR_CRS_STACK_SIZE
	.align		4
.L_39:
        /*026c*/ 	.byte	0x04, 0x1e
        /*026e*/ 	.short	(.L_41 - .L_40)
.L_40:
        /*0270*/ 	.word	0x00000000


	//----- nvinfo : EIATTR_CBANK_PARAM_SIZE
	.align		4
.L_41:
        /*0274*/ 	.byte	0x03, 0x19
        /*0276*/ 	.short	0x0470


	//----- nvinfo : EIATTR_PARAM_CBANK
	.align		4
        /*0278*/ 	.byte	0x04, 0x0a
        /*027a*/ 	.short	(.L_43 - .L_42)
	.align		4
.L_42:
        /*027c*/ 	.word	index@(.nv.constant0._ZN7cutlass13device_kernelINS_4gemm6kernel13GemmUniversalIN4cute5tupleIJiiiiEEENS1_10collective13CollectiveMmaINS1_34MainloopSm90TmaGmmaWarpSpecializedILi4ENS5_IJNS4_1CILi1EEESB_SB_EEENS1_35KernelTmaWarpSpecializedCooperativeEEENS5_IJNSA_ILi256EEENSA_ILi128EEESG_EEENS_10bfloat16_tENS5_IJlSB_lEEESI_SJ_NS4_8TiledMMAINS4_8MMA_AtomIJNS4_4SM904GMMA28MMA_64x128x16_F32BF16BF16_SSILNSN_5MajorE0ELSP_0ELNSN_7ScaleInE1ELSQ_1EEEEEENS4_6LayoutINS5_IJNSA_ILi2EEESB_SB_EEENS5_IJSB_NSA_ILi0EEESW_EEEEENS5_IJNS4_10UnderscoreESZ_SZ_EEEEENS4_13SM90_TMA_LOADENS4_14ComposedLayoutINS4_7SwizzleILi3ELi4ELi3EEENS4_18smem_ptr_flag_bitsILi16EEENST_INS5_IJNSA_ILi8EEENSA_ILi64EEEEEENS5_IJS19_SB_EEEEEEEvNS4_8identityES12_S1D_vS1E_EENS_8epilogue10collective6detail29Sm90TmaWarpSpecializedAdapterINS1H_15DefaultEpilogueISI_SJ_SJ_NS1G_6thread17LinearCombinationISI_Li1EffLNS1L_9ScaleType4KindE0ELNS_15FloatRoundStyleE2ESI_EENS1_15EpilogueDefaultEEEEEvvEEEEvNT_6ParamsE)
        /*0280*/ 	.short	0x0210
        /*0282*/ 	.short	0x0470


	//----- nvinfo : EIATTR_SW_WAR
	.align		4
.L_43:
        /*0284*/ 	.byte	0x04, 0x36
        /*0286*/ 	.short	(.L_45 - .L_44)
.L_44:
        /*0288*/ 	.word	0x00000008
.L_45:


//--------------------- .nv.callgraph             --------------------------
	.section	.nv.callgraph,"",@"SHT_CUDA_CALLGRAPH"
	.align	4
	.sectionentsize	8
	.align		4
        /*0000*/ 	.word	0x00000000
	.align		4
        /*0004*/ 	.word	0xffffffff
	.align		4
        /*0008*/ 	.word	index@(_ZN7cutlass13device_kernelINS_4gemm6kernel13GemmUniversalIN4cute5tupleIJiiiiEEENS1_10collective13CollectiveMmaINS1_34MainloopSm90TmaGmmaWarpSpecializedILi4ENS5_IJNS4_1CILi1EEESB_SB_EEENS1_35KernelTmaWarpSpecializedCooperativeEEENS5_IJNSA_ILi256EEENSA_ILi128EEESG_EEENS_10bfloat16_tENS5_IJlSB_lEEESI_SJ_NS4_8TiledMMAINS4_8MMA_AtomIJNS4_4SM904GMMA28MMA_64x128x16_F32BF16BF16_SSILNSN_5MajorE0ELSP_0ELNSN_7ScaleInE1ELSQ_1EEEEEENS4_6LayoutINS5_IJNSA_ILi2EEESB_SB_EEENS5_IJSB_NSA_ILi0EEESW_EEEEENS5_IJNS4_10UnderscoreESZ_SZ_EEEEENS4_13SM90_TMA_LOADENS4_14ComposedLayoutINS4_7SwizzleILi3ELi4ELi3EEENS4_18smem_ptr_flag_bitsILi16EEENST_INS5_IJNSA_ILi8EEENSA_ILi64EEEEEENS5_IJS19_SB_EEEEEEEvNS4_8identityES12_S1D_vS1E_EENS_8epilogue10collective6detail29Sm90TmaWarpSpecializedAdapterINS1H_15DefaultEpilogueISI_SJ_SJ_NS1G_6thread17LinearCombinationISI_Li1EffLNS1L_9ScaleType4KindE0ELNS_15FloatRoundStyleE2ESI_EENS1_15EpilogueDefaultEEEEEvvEEEEvNT_6ParamsE)
	.align		4
        /*000c*/ 	.word	index@(__assertfail)
	.align		4
        /*0010*/ 	.word	0x00000000
	.align		4
        /*0014*/ 	.word	0xfffffffe
	.align		4
        /*0018*/ 	.word	0x00000000
	.align		4
        /*001c*/ 	.word	0xfffffffd
	.align		4
        /*0020*/ 	.word	0x00000000
	.align		4
        /*0024*/ 	.word	0xfffffffc


//--------------------- .nv.constant4             --------------------------
	.section	.nv.constant4,"a",@progbits
	.align	8
	.align		8
.nv.constant4:
        /*0000*/ 	.dword	__assertfail
	.align		8
        /*0008*/ 	.dword	__unnamed_1
	.align		8
        /*0010*/ 	.dword	_ZN39_INTERNAL_70fa54cd_4_k_cu_81e1d29d_31134cuda3std3__45__cpo5beginE
	.align		8
        /*0018*/ 	.dword	_ZN39_INTERNAL_70fa54cd_4_k_cu_81e1d29d_31134cuda3std3__45__cpo3endE
	.align		8
        /*0020*/ 	.dword	_ZN39_INTERNAL_70fa54cd_4_k_cu_81e1d29d_31134cuda3std3__45__cpo6cbeginE
	.align		8
        /*0028*/ 	.dword	_ZN39_INTERNAL_70fa54cd_4_k_cu_81e1d29d_31134cuda3std3__45__cpo4cendE
	.align		8
        /*0030*/ 	.dword	_ZN39_INTERNAL_70fa54cd_4_k_cu_81e1d29d_31134cuda3std3__441_GLOBAL__N__70fa54cd_4_k_cu_81e1d29d_31136ignoreE
	.align		8
        /*0038*/ 	.dword	_ZN39_INTERNAL_70fa54cd_4_k_cu_81e1d29d_31134cuda3std3__419piecewise_constructE
	.align		8
        /*0040*/ 	.dword	_ZN39_INTERNAL_70fa54cd_4_k_cu_81e1d29d_31134cuda3std3__48in_placeE
	.align		8
        /*0048*/ 	.dword	_ZN39_INTERNAL_70fa54cd_4_k_cu_81e1d29d_31134cuda3std6ranges3__45__cpo4swapE
	.align		8
        /*0050*/ 	.dword	_ZN39_INTERNAL_70fa54cd_4_k_cu_81e1d29d_31134cuda3std6ranges3__45__cpo9iter_moveE
	.align		8
        /*0058*/ 	.dword	_ZN39_INTERNAL_70fa54cd_4_k_cu_81e1d29d_31134cute7productE
	.align		8
        /*0060*/ 	.dword	_ZN39_INTERNAL_70fa54cd_4_k_cu_81e1d29d_31134cute1_E
	.align		8
        /*0068*/ 	.dword	$str$22
	.align		8
        /*0070*/ 	.dword	$str$23


//--------------------- .text._ZN7cutlass13device_kernelINS_4gemm6kernel13GemmUniversalIN4cute5tupleIJiiiiEEENS1_10collective13CollectiveMmaINS1_34MainloopSm90TmaGmmaWarpSpecializedILi4ENS5_IJNS4_1CILi1EEESB_SB_EEENS1_35KernelTmaWarpSpecializedCooperativeEEENS5_IJNSA_ILi256EEENSA_ILi128EEESG_EEENS_10bfloat16_tENS5_IJlSB_lEEESI_SJ_NS4_8TiledMMAINS4_8MMA_AtomIJNS4_4SM904GMMA28MMA_64x128x16_F32BF16BF16_SSILNSN_5MajorE0ELSP_0ELNSN_7ScaleInE1ELSQ_1EEEEEENS4_6LayoutINS5_IJNSA_ILi2EEESB_SB_EEENS5_IJSB_NSA_ILi0EEESW_EEEEENS5_IJNS4_10UnderscoreESZ_SZ_EEEEENS4_13SM90_TMA_LOADENS4_14ComposedLayoutINS4_7SwizzleILi3ELi4ELi3EEENS4_18smem_ptr_flag_bitsILi16EEENST_INS5_IJNSA_ILi8EEENSA_ILi64EEEEEENS5_IJS19_SB_EEEEEEEvNS4_8identityES12_S1D_vS1E_EENS_8epilogue10collective6detail29Sm90TmaWarpSpecializedAdapterINS1H_15DefaultEpilogueISI_SJ_SJ_NS1G_6thread17LinearCombinationISI_Li1EffLNS1L_9ScaleType4KindE0ELNS_15FloatRoundStyleE2ESI_EENS1_15EpilogueDefaultEEEEEvvEEEEvNT_6ParamsE --------------------------
	.section	.text._ZN7cutlass13device_kernelINS_4gemm6kernel13GemmUniversalIN4cute5tupleIJiiiiEEENS1_10collective13CollectiveMmaINS1_34MainloopSm90TmaGmmaWarpSpecializedILi4ENS5_IJNS4_1CILi1EEESB_SB_EEENS1_35KernelTmaWarpSpecializedCooperativeEEENS5_IJNSA_ILi256EEENSA_ILi128EEESG_EEENS_10bfloat16_tENS5_IJlSB_lEEESI_SJ_NS4_8TiledMMAINS4_8MMA_AtomIJNS4_4SM904GMMA28MMA_64x128x16_F32BF16BF16_SSILNSN_5MajorE0ELSP_0ELNSN_7ScaleInE1ELSQ_1EEEEEENS4_6LayoutINS5_IJNSA_ILi2EEESB_SB_EEENS5_IJSB_NSA_ILi0EEESW_EEEEENS5_IJNS4_10UnderscoreESZ_SZ_EEEEENS4_13SM90_TMA_LOADENS4_14ComposedLayoutINS4_7SwizzleILi3ELi4ELi3EEENS4_18smem_ptr_flag_bitsILi16EEENST_INS5_IJNSA_ILi8EEENSA_ILi64EEEEEENS5_IJS19_SB_EEEEEEEvNS4_8identityES12_S1D_vS1E_EENS_8epilogue10collective6detail29Sm90TmaWarpSpecializedAdapterINS1H_15DefaultEpilogueISI_SJ_SJ_NS1G_6thread17LinearCombinationISI_Li1EffLNS1L_9ScaleType4KindE0ELNS_15FloatRoundStyleE2ESI_EENS1_15EpilogueDefaultEEEEEvvEEEEvNT_6ParamsE,"ax",@progbits
	.align	128
.text._ZN7cutlass13device_kernelINS_4gemm6kernel13GemmUniversalIN4cute5tupleIJiiiiEEENS1_10collective13CollectiveMmaINS1_34MainloopSm90TmaGmmaWarpSpecializedILi4ENS5_IJNS4_1CILi1EEESB_SB_EEENS1_35KernelTmaWarpSpecializedCooperativeEEENS5_IJNSA_ILi256EEENSA_ILi128EEESG_EEENS_10bfloat16_tENS5_IJlSB_lEEESI_SJ_NS4_8TiledMMAINS4_8MMA_AtomIJNS4_4SM904GMMA28MMA_64x128x16_F32BF16BF16_SSILNSN_5MajorE0ELSP_0ELNSN_7ScaleInE1ELSQ_1EEEEEENS4_6LayoutINS5_IJNSA_ILi2EEESB_SB_EEENS5_IJSB_NSA_ILi0EEESW_EEEEENS5_IJNS4_10UnderscoreESZ_SZ_EEEEENS4_13SM90_TMA_LOADENS4_14ComposedLayoutINS4_7SwizzleILi3ELi4ELi3EEENS4_18smem_ptr_flag_bitsILi16EEENST_INS5_IJNSA_ILi8EEENSA_ILi64EEEEEENS5_IJS19_SB_EEEEEEEvNS4_8identityES12_S1D_vS1E_EENS_8epilogue10collective6detail29Sm90TmaWarpSpecializedAdapterINS1H_15DefaultEpilogueISI_SJ_SJ_NS1G_6thread17LinearCombinationISI_Li1EffLNS1L_9ScaleType4KindE0ELNS_15FloatRoundStyleE2ESI_EENS1_15EpilogueDefaultEEEEEvvEEEEvNT_6ParamsE:
        .type           _ZN7cutlass13device_kernelINS_4gemm6kernel13GemmUniversalIN4cute5tupleIJiiiiEEENS1_10collective13CollectiveMmaINS1_34MainloopSm90TmaGmmaWarpSpecializedILi4ENS5_IJNS4_1CILi1EEESB_SB_EEENS1_35KernelTmaWarpSpecializedCooperativeEEENS5_IJNSA_ILi256EEENSA_ILi128EEESG_EEENS_10bfloat16_tENS5_IJlSB_lEEESI_SJ_NS4_8TiledMMAINS4_8MMA_AtomIJNS4_4SM904GMMA28MMA_64x128x16_F32BF16BF16_SSILNSN_5MajorE0ELSP_0ELNSN_7ScaleInE1ELSQ_1EEEEEENS4_6LayoutINS5_IJNSA_ILi2EEESB_SB_EEENS5_IJSB_NSA_ILi0EEESW_EEEEENS5_IJNS4_10UnderscoreESZ_SZ_EEEEENS4_13SM90_TMA_LOADENS4_14ComposedLayoutINS4_7SwizzleILi3ELi4ELi3EEENS4_18smem_ptr_flag_bitsILi16EEENST_INS5_IJNSA_ILi8EEENSA_ILi64EEEEEENS5_IJS19_SB_EEEEEEEvNS4_8identityES12_S1D_vS1E_EENS_8epilogue10collective6detail29Sm90TmaWarpSpecializedAdapterINS1H_15DefaultEpilogueISI_SJ_SJ_NS1G_6thread17LinearCombinationISI_Li1EffLNS1L_9ScaleType4KindE0ELNS_15FloatRoundStyleE2ESI_EENS1_15EpilogueDefaultEEEEEvvEEEEvNT_6ParamsE,@function
        .size           _ZN7cutlass13device_kernelINS_4gemm6kernel13GemmUniversalIN4cute5tupleIJiiiiEEENS1_10collective13CollectiveMmaINS1_34MainloopSm90TmaGmmaWarpSpecializedILi4ENS5_IJNS4_1CILi1EEESB_SB_EEENS1_35KernelTmaWarpSpecializedCooperativeEEENS5_IJNSA_ILi256EEENSA_ILi128EEESG_EEENS_10bfloat16_tENS5_IJlSB_lEEESI_SJ_NS4_8TiledMMAINS4_8MMA_AtomIJNS4_4SM904GMMA28MMA_64x128x16_F32BF16BF16_SSILNSN_5MajorE0ELSP_0ELNSN_7ScaleInE1ELSQ_1EEEEEENS4_6LayoutINS5_IJNSA_ILi2EEESB_SB_EEENS5_IJSB_NSA_ILi0EEESW_EEEEENS5_IJNS4_10UnderscoreESZ_SZ_EEEEENS4_13SM90_TMA_LOADENS4_14ComposedLayoutINS4_7SwizzleILi3ELi4ELi3EEENS4_18smem_ptr_flag_bitsILi16EEENST_INS5_IJNSA_ILi8EEENSA_ILi64EEEEEENS5_IJS19_SB_EEEEEEEvNS4_8identityES12_S1D_vS1E_EENS_8epilogue10collective6detail29Sm90TmaWarpSpecializedAdapterINS1H_15DefaultEpilogueISI_SJ_SJ_NS1G_6thread17LinearCombinationISI_Li1EffLNS1L_9ScaleType4KindE0ELNS_15FloatRoundStyleE2ESI_EENS1_15EpilogueDefaultEEEEEvvEEEEvNT_6ParamsE,(.L_x_320 - _ZN7cutlass13device_kernelINS_4gemm6kernel13GemmUniversalIN4cute5tupleIJiiiiEEENS1_10collective13CollectiveMmaINS1_34MainloopSm90TmaGmmaWarpSpecializedILi4ENS5_IJNS4_1CILi1EEESB_SB_EEENS1_35KernelTmaWarpSpecializedCooperativeEEENS5_IJNSA_ILi256EEENSA_ILi128EEESG_EEENS_10bfloat16_tENS5_IJlSB_lEEESI_SJ_NS4_8TiledMMAINS4_8MMA_AtomIJNS4_4SM904GMMA28MMA_64x128x16_F32BF16BF16_SSILNSN_5MajorE0ELSP_0ELNSN_7ScaleInE1ELSQ_1EEEEEENS4_6LayoutINS5_IJNSA_ILi2EEESB_SB_EEENS5_IJSB_NSA_ILi0EEESW_EEEEENS5_IJNS4_10UnderscoreESZ_SZ_EEEEENS4_13SM90_TMA_LOADENS4_14ComposedLayoutINS4_7SwizzleILi3ELi4ELi3EEENS4_18smem_ptr_flag_bitsILi16EEENST_INS5_IJNSA_ILi8EEENSA_ILi64EEEEEENS5_IJS19_SB_EEEEEEEvNS4_8identityES12_S1D_vS1E_EENS_8epilogue10collective6detail29Sm90TmaWarpSpecializedAdapterINS1H_15DefaultEpilogueISI_SJ_SJ_NS1G_6thread17LinearCombinationISI_Li1EffLNS1L_9ScaleType4KindE0ELNS_15FloatRoundStyleE2ESI_EENS1_15EpilogueDefaultEEEEEvvEEEEvNT_6ParamsE)
        .other          _ZN7cutlass13device_kernelINS_4gemm6kernel13GemmUniversalIN4cute5tupleIJiiiiEEENS1_10collective13CollectiveMmaINS1_34MainloopSm90TmaGmmaWarpSpecializedILi4ENS5_IJNS4_1CILi1EEESB_SB_EEENS1_35KernelTmaWarpSpecializedCooperativeEEENS5_IJNSA_ILi256EEENSA_ILi128EEESG_EEENS_10bfloat16_tENS5_IJlSB_lEEESI_SJ_NS4_8TiledMMAINS4_8MMA_AtomIJNS4_4SM904GMMA28MMA_64x128x16_F32BF16BF16_SSILNSN_5MajorE0ELSP_0ELNSN_7ScaleInE1ELSQ_1EEEEEENS4_6LayoutINS5_IJNSA_ILi2EEESB_SB_EEENS5_IJSB_NSA_ILi0EEESW_EEEEENS5_IJNS4_10UnderscoreESZ_SZ_EEEEENS4_13SM90_TMA_LOADENS4_14ComposedLayoutINS4_7SwizzleILi3ELi4ELi3EEENS4_18smem_ptr_flag_bitsILi16EEENST_INS5_IJNSA_ILi8EEENSA_ILi64EEEEEENS5_IJS19_SB_EEEEEEEvNS4_8identityES12_S1D_vS1E_EENS_8epilogue10collective6detail29Sm90TmaWarpSpecializedAdapterINS1H_15DefaultEpilogueISI_SJ_SJ_NS1G_6thread17LinearCombinationISI_Li1EffLNS1L_9ScaleType4KindE0ELNS_15FloatRoundStyleE2ESI_EENS1_15EpilogueDefaultEEEEEvvEEEEvNT_6ParamsE,@"STO_CUDA_ENTRY STV_DEFAULT"
_ZN7cutlass13device_kernelINS_4gemm6kernel13GemmUniversalIN4cute5tupleIJiiiiEEENS1_10collective13CollectiveMmaINS1_34MainloopSm90TmaGmmaWarpSpecializedILi4ENS5_IJNS4_1CILi1EEESB_SB_EEENS1_35KernelTmaWarpSpecializedCooperativeEEENS5_IJNSA_ILi256EEENSA_ILi128EEESG_EEENS_10bfloat16_tENS5_IJlSB_lEEESI_SJ_NS4_8TiledMMAINS4_8MMA_AtomIJNS4_4SM904GMMA28MMA_64x128x16_F32BF16BF16_SSILNSN_5MajorE0ELSP_0ELNSN_7ScaleInE1ELSQ_1EEEEEENS4_6LayoutINS5_IJNSA_ILi2EEESB_SB_EEENS5_IJSB_NSA_ILi0EEESW_EEEEENS5_IJNS4_10UnderscoreESZ_SZ_EEEEENS4_13SM90_TMA_LOADENS4_14ComposedLayoutINS4_7SwizzleILi3ELi4ELi3EEENS4_18smem_ptr_flag_bitsILi16EEENST_INS5_IJNSA_ILi8EEENSA_ILi64EEEEEENS5_IJS19_SB_EEEEEEEvNS4_8identityES12_S1D_vS1E_EENS_8epilogue10collective6detail29Sm90TmaWarpSpecializedAdapterINS1H_15DefaultEpilogueISI_SJ_SJ_NS1G_6thread17LinearCombinationISI_Li1EffLNS1L_9ScaleType4KindE0ELNS_15FloatRoundStyleE2ESI_EENS1_15EpilogueDefaultEEEEEvvEEEEvNT_6ParamsE:
[----:B------:R-:W0:Y:S01]  /*0000*/  LDC R1, c[0x0][0x28] ;  /* 0x00000a00ff017b82 */ /* 0x000e220000000800 */
[----:B------:R-:W1:Y:S01]  /*0010*/  S2R R18, SR_TID.X ;  /* 0x0000000000127919 */ /* 0x000e620000002100 */
[----:B------:R-:W-:Y:S01]  /*0020*/  ELECT P0, URZ, PT ;  /* 0x00000000003f782f */ /* 0x000fe20003800000 */
[----:B------:R-:W-:Y:S01]  /*0030*/  BSSY B0, `(.L_x_0) ;  /* 0x000000f000007945 */ /* 0x000fe20003800000 */
[--C-:B-1----:R-:W-:Y:S02]  /*0040*/  SHF.R.U32.HI R0, RZ, 0x5, R18.reuse ;  /* 0x00000005ff007819 */ /* 0x102fe40000011612 */
[----:B------:R-:W-:-:S03]  /*0050*/  SHF.R.U32.HI R22, RZ, 0x7, R18 ;  /* 0x00000007ff167819 */ /* 0x000fc60000011612 */
[----:B------:R-:W1:Y:S04]  /*0060*/  SHFL.IDX PT, R5, R0, RZ, 0x1f ;  /* 0x00001fff00057589 */ /* 0x000e6800000e0000 */
[----:B------:R2:W3:Y:S01]  /*0070*/  SHFL.IDX PT, R8, R22, RZ, 0x1f ;  /* 0x00001fff16087589 */ /* 0x0004e200000e0000 */
[----:B-1----:R-:W-:-:S13]  /*0080*/  ISETP.NE.OR P0, PT, R5, RZ, !P0 ;  /* 0x000000ff0500720c */ /* 0x002fda0004705670 */
[----:B0-23--:R-:W-:Y:S05]  /*0090*/  @P0 BRA `(.L_x_1) ;  /* 0x0000000000200947 */ /* 0x00dfea0003800000 */
[----:B------:R-:W-:Y:S02]  /*00a0*/  ULDC.64 UR4, c[0x0][0x198] ;  /* 0x0000660000047ab9 */ /* 0x000fe40000000a00 */
[----:B------:R-:W-:Y:S02]  /*00b0*/  UIADD3 UR6, UP0, UR4, 0xf0, URZ ;  /* 0x000000f004067890 */ /* 0x000fe4000ff1e03f */
[----:B------:R-:W-:Y:S02]  /*00c0*/  UIADD3 UR4, UP1, UR4, 0x1f0, URZ ;  /* 0x000001f004047890 */ /* 0x000fe4000ff3e03f */
[----:B------:R-:W-:Y:S02]  /*00d0*/  UIADD3.X UR7, URZ, UR5, URZ, UP0, !UPT ;  /* 0x000000053f077290 */ /* 0x000fe400087fe43f */
[----:B------:R-:W-:-:S07]  /*00e0*/  UIADD3.X UR5, URZ, UR5, URZ, UP1, !UPT ;  /* 0x000000053f057290 */ /* 0x000fce0008ffe43f */
[----:B------:R0:W-:Y:S02]  /*00f0*/  UTMACCTL.PF [UR6] ;  /* 0x00000000060079b9 */ /* 0x0001e40008040000 */
[----:B------:R0:W-:Y:S02]  /*0100*/  UTMACCTL.PF [UR4] ;  /* 0x00000000040079b9 */ /* 0x0001e40008040000 */
[----:B0-----:R-:W-:Y:S01]  /*0110*/  NOP ;  /* 0x0000000000007918 */ /* 0x001fe20000000000 */
.L_x_1:
[----:B------:R-:W-:Y:S05]  /*0120*/  BSYNC B0 ;  /* 0x0000000000007941 */ /* 0x000fea0003800000 */
.L_x_0:
[----:B------:R-:W0:Y:S02]  /*0130*/  SHFL.IDX PT, R2, R0, RZ, 0x1f ;  /* 0x00001fff00027589 */ /* 0x000e2400000e0000 */
[----:B0-----:R-:W-:-:S13]  /*0140*/  ISETP.NE.AND P0, PT, R2, RZ, PT ;  /* 0x000000ff0200720c */ /* 0x001fda0003f05270 */
[----:B------:R-:W-:Y:S05]  /*0150*/  @P0 BRA `(.L_x_2) ;  /* 0x0000000000580947 */ /* 0x000fea0003800000 */
[----:B------:R-:W0:Y:S01]  /*0160*/  S2UR UR8, SR_CgaCtaId ;  /* 0x00000000000879c3 */ /* 0x000e220000008800 */
[----:B------:R-:W-:Y:S01]  /*0170*/  UMOV UR4, 0x400 ;  /* 0x0000040000047882 */ /* 0x000fe20000000000 */
[----:B------:R-:W-:Y:S01]  /*0180*/  UMOV UR5, 0x1 ;  /* 0x0000000100057882 */ /* 0x000fe20000000000 */
[----:B------:R-:W-:Y:S01]  /*0190*/  UMOV UR6, 0x100 ;  /* 0x0000010000067882 */ /* 0x000fe20000000000 */
[----:B------:R-:W-:Y:S01]  /*01a0*/  ELECT P0, URZ, PT ;  /* 0x00000000003f782f */ /* 0x000fe20003800000 */
[----:B------:R-:W-:-:S04]  /*01b0*/  UIADD3 UR6, -UR6, 0x100000, URZ ;  /* 0x0010000006067890 */ /* 0x000fc8000fffe13f */
[----:B------:R-:W-:Y:S02]  /*01c0*/  USHF.L.U32 UR7, UR6, 0xb, URZ ;  /* 0x0000000b06077899 */ /* 0x000fe4000800063f */
[----:B------:R-:W-:Y:S02]  /*01d0*/  USHF.L.U32 UR6, UR6, 0x1, URZ ;  /* 0x0000000106067899 */ /* 0x000fe4000800063f */
[----:B0-----:R-:W-:Y:S02]  /*01e0*/  ULEA UR8, UR8, UR4, 0x18 ;  /* 0x0000000408087291 */ /* 0x001fe4000f8ec03f */
[----:B------:R-:W-:-:S04]  /*01f0*/  UIADD3 UR4, -UR5, 0x100000, URZ ;  /* 0x0010000005047890 */ /* 0x000fc8000fffe13f */
[----:B------:R-:W-:Y:S02]  /*0200*/  USHF.L.U32 UR5, UR4, 0xb, URZ ;  /* 0x0000000b04057899 */ /* 0x000fe4000800063f */
[----:B------:R-:W-:Y:S01]  /*0210*/  USHF.L.U32 UR4, UR4, 0x1, URZ ;  /* 0x0000000104047899 */ /* 0x000fe2000800063f */
[----:B------:R-:W0:Y:S11]  /*0220*/  FENCE.VIEW.ASYNC.S ;  /* 0x00000000000073c6 */ /* 0x000e360000000000 */
[----:B0-----:R0:W1:Y:S01]  /*0230*/  SYNCS.EXCH.64 URZ, [UR8], UR4 ;  /* 0x00000004083f75b2 */ /* 0x0010620008000100 */
[----:B------:R0:W2:Y:S01]  /*0240*/  SYNCS.EXCH.64 URZ, [UR8+0x20], UR6 ;  /* 0x00002006083f75b2 */ /* 0x0000a20008000100 */
[----:B------:R0:W3:Y:S01]  /*0250*/  SYNCS.EXCH.64 URZ, [UR8+0x8], UR4 ;  /* 0x00000804083f75b2 */ /* 0x0000e20008000100 */
[----:B------:R0:W4:Y:S01]  /*0260*/  SYNCS.EXCH.64 URZ, [UR8+0x28], UR6 ;  /* 0x00002806083f75b2 */ /* 0x0001220008000100 */
[----:B------:R0:W0:Y:S01]  /*0270*/  SYNCS.EXCH.64 URZ, [UR8+0x10], UR4 ;  /* 0x00001004083f75b2 */ /* 0x0000220008000100 */
[----:B------:R0:W0:Y:S01]  /*0280*/  SYNCS.EXCH.64 URZ, [UR8+0x30], UR6 ;  /* 0x00003006083f75b2 */ /* 0x0000220008000100 */
[----:B------:R0:W0:Y:S01]  /*0290*/  SYNCS.EXCH.64 URZ, [UR8+0x18], UR4 ;  /* 0x00001804083f75b2 */ /* 0x0000220008000100 */
[----:B------:R0:W0:Y:S01]  /*02a0*/  SYNCS.EXCH.64 URZ, [UR8+0x38], UR6 ;  /* 0x00003806083f75b2 */ /* 0x0000220008000100 */
[----:B------:R-:W-:Y:S01]  /*02b0*/  NOP ;  /* 0x0000000000007918 */ /* 0x000fe20000000000 */
.L_x_2:
[----:B------:R-:W5:Y:S01]  /*02c0*/  SHFL.IDX PT, R0, R0, RZ, 0x1f ;  /* 0x00001fff00007589 */ /* 0x000f6200000e0000 */
[----:B------:R-:W-:Y:S01]  /*02d0*/  ELECT P0, URZ, PT ;  /* 0x00000000003f782f */ /* 0x000fe20003800000 */
[----:B------:R-:W1:Y:S01]  /*02e0*/  LDC R2, c[0x0][0x65c] ;  /* 0x00019700ff027b82 */ /* 0x000e620000000800 */
[----:B------:R-:W-:Y:S01]  /*02f0*/  SHF.R.S32.HI R6, RZ, 0x1f, R5 ;  /* 0x0000001fff067819 */ /* 0x000fe20000011405 */
[----:B------:R-:W2:Y:S01]  /*0300*/  S2R R3, SR_CTAID.Y ;  /* 0x0000000000037919 */ /* 0x000ea20000002600 */
[----:B0-----:R-:W-:Y:S01]  /*0310*/  UMOV UR4, 0x20 ;  /* 0x0000002000047882 */ /* 0x001fe20000000000 */
[----:B------:R-:W-:Y:S01]  /*0320*/  ISETP.NE.AND P2, PT, R8, RZ, PT ;  /* 0x000000ff0800720c */ /* 0x000fe20003f45270 */
[----:B------:R-:W-:Y:S01]  /*0330*/  NOP ;  /* 0x0000000000007918 */ /* 0x000fe20000000000 */
[----:B------:R-:W0:Y:S01]  /*0340*/  S2R R4, SR_CTAID.X ;  /* 0x0000000000047919 */ /* 0x000e220000002500 */
[----:B------:R-:W-:Y:S01]  /*0350*/  LEA.HI R6, R6, R5, RZ, 0x2 ;  /* 0x0000000506067211 */ /* 0x000fe200078f10ff */
[----:B------:R-:W-:Y:S01]  /*0360*/  NOP ;  /* 0x0000000000007918 */ /* 0x000fe20000000000 */
[----:B-----5:R-:W-:-:S02]  /*0370*/  ISETP.NE.OR P0, PT, R0, RZ, !P0 ;  /* 0x000000ff0000720c */ /* 0x020fc40004705670 */
[----:B-1----:R-:W-:-:S04]  /*0380*/  ISETP.NE.AND P3, PT, R2, 0x1, PT ;  /* 0x000000010200780c */ /* 0x002fc80003f65270 */
[----:B------:R-:W-:Y:S02]  /*0390*/  P2R R0, PR, RZ, 0x8 ;  /* 0x00000008ff007803 */ /* 0x000fe40000000000 */
[----:B------:R-:W-:-:S05]  /*03a0*/  LOP3.LUT R0, R6, 0xfffffffc, RZ, 0xc0, !PT ;  /* 0xfffffffc06007812 */ /* 0x000fca00078ec0ff */
[----:B------:R-:W-:Y:S01]  /*03b0*/  VOTEU.ALL UP0, P0 ;  /* 0x00000000003f7886 */ /* 0x000fe20000000000 */
[----:B------:R-:W-:Y:S01]  /*03c0*/  IMAD.IADD R0, R5, 0x1, -R0 ;  /* 0x0000000105007824 */ /* 0x000fe200078e0a00 */
[----:B------:R-:W0:Y:S01]  /*03d0*/  @P3 LDC R17, c[0x0][0x10] ;  /* 0x00000400ff113b82 */ /* 0x000e220000000800 */
[----:B------:R-:W-:Y:S01]  /*03e0*/  VOTEU.ALL UP1, P0 ;  /* 0x00000000003f7886 */ /* 0x000fe20000020000 */
[----:B--2---:R-:W-:Y:S01]  /*03f0*/  @P3 IMAD.MOV.U32 R6, RZ, RZ, R3 ;  /* 0x000000ffff063224 */ /* 0x004fe200078e0003 */
[----:B------:R-:W-:Y:S01]  /*0400*/  @!UP0 UMOV UR6, 0x400 ;  /* 0x0000040000068882 */ /* 0x000fe20000000000 */
[----:B------:R-:W-:-:S04]  /*0410*/  @!UP0 UIADD3 UR4, -UR4, 0x100000, URZ ;  /* 0x0010000004048890 */ /* 0x000fc8000fffe13f */
[----:B------:R-:W-:Y:S02]  /*0420*/  @!UP0 USHF.L.U32 UR5, UR4, 0xb, URZ ;  /* 0x0000000b04058899 */ /* 0x000fe4000800063f */
[----:B------:R-:W-:Y:S01]  /*0430*/  @!UP0 USHF.L.U32 UR4, UR4, 0x1, URZ ;  /* 0x0000000104048899 */ /* 0x000fe2000800063f */
[----:B------:R-:W-:Y:S02]  /*0440*/  @P3 IMAD.MOV.U32 R7, RZ, RZ, RZ ;  /* 0x000000ffff073224 */ /* 0x000fe400078e00ff */
[----:B------:R-:W-:Y:S01]  /*0450*/  IMAD.MOV.U32 R5, RZ, RZ, RZ ;  /* 0x000000ffff057224 */ /* 0x000fe200078e00ff */
[----:B------:R-:W1:Y:S01]  /*0460*/  @!UP0 S2UR UR7, SR_CgaCtaId ;  /* 0x00000000000789c3 */ /* 0x000e620000008800 */
[----:B------:R-:W-:-:S07]  /*0470*/  @P3 IMAD.MOV.U32 R11, RZ, RZ, RZ ;  /* 0x000000ffff0b3224 */ /* 0x000fce00078e00ff */
[----:B------:R-:W2:Y:S01]  /*0480*/  @!P3 LDC R9, c[0x0][0xc] ;  /* 0x00000300ff09bb82 */ /* 0x000ea20000000800 */
[----:B0-----:R-:W-:-:S04]  /*0490*/  @P3 IMAD.WIDE.U32 R16, R4, R17, R6 ;  /* 0x0000001104103225 */ /* 0x001fc800078e0006 */
[----:B------:R-:W-:Y:S01]  /*04a0*/  @P3 IMAD.IADD R17, R17, 0x1, R11 ;  /* 0x0000000111113824 */ /* 0x000fe200078e020b */
[----:B-1----:R-:W-:Y:S01]  /*04b0*/  @!UP0 ULEA UR6, UR7, UR6, 0x18 ;  /* 0x0000000607068291 */ /* 0x002fe2000f8ec03f */
[----:B------:R-:W-:Y:S01]  /*04c0*/  VOTEU.ALL UP0, P0 ;  /* 0x00000000003f7886 */ /* 0x000fe20000000000 */
[----:B------:R-:W-:-:S04]  /*04d0*/  ISETP.NE.AND P0, PT, R0, 0x3, PT ;  /* 0x000000030000780c */ /* 0x000fc80003f05270 */
[----:B------:R-:W-:Y:S01]  /*04e0*/  ISETP.EQ.OR P0, PT, R0, RZ, !P0 ;  /* 0x000000ff0000720c */ /* 0x000fe20004702670 */
[----:B--2---:R-:W-:-:S03]  /*04f0*/  @!P3 IMAD.WIDE.U32 R6, R9, R3, R4 ;  /* 0x000000030906b225 */ /* 0x004fc600078e0004 */
[C---:B------:R-:W-:Y:S01]  /*0500*/  ISETP.EQ.AND P0, PT, R8.reuse, RZ, P0 ;  /* 0x000000ff0800720c */ /* 0x040fe20000702270 */
[----:B------:R-:W-:Y:S01]  /*0510*/  VIADD R8, R8, 0xffffffff ;  /* 0xffffffff08087836 */ /* 0x000fe20000000000 */
[----:B------:R-:W0:Y:S02]  /*0520*/  FENCE.VIEW.ASYNC.S ;  /* 0x00000000000073c6 */ /* 0x000e240000000000 */
[----:B0-----:R0:W3:Y:S01]  /*0530*/  @!UP0 SYNCS.EXCH.64 URZ, [UR6+0x50], UR4 ;  /* 0x00005004063f85b2 */ /* 0x0010e20008000100 */
[----:B------:R-:W-:Y:S01]  /*0540*/  @!P3 IMAD.MOV.U32 R16, RZ, RZ, R6 ;  /* 0x000000ffff10b224 */ /* 0x000fe200078e0006 */
[----:B------:R-:W-:Y:S01]  /*0550*/  SEL R19, RZ, 0x1, !P0 ;  /* 0x00000001ff137807 */ /* 0x000fe20004000000 */
[----:B------:R-:W-:Y:S01]  /*0560*/  @!P3 IMAD.MOV.U32 R17, RZ, RZ, R7 ;  /* 0x000000ffff11b224 */ /* 0x000fe200078e0007 */
[----:B------:R-:W-:-:S04]  /*0570*/  ISETP.GE.U32.AND P1, PT, R8, 0x2, PT ;  /* 0x000000020800780c */ /* 0x000fc80003f26070 */
[----:B------:R-:W-:Y:S01]  /*0580*/  SEL R19, R19, 0x2, P1 ;  /* 0x0000000213137807 */ /* 0x000fe20000800000 */
[----:B------:R0:W3:Y:S01]  /*0590*/  @!UP1 SYNCS.EXCH.64 URZ, [UR6+0x58], UR4 ;  /* 0x00005804063f95b2 */ /* 0x0000e20008000100 */
[----:B------:R-:W-:Y:S01]  /*05a0*/  NOP ;  /* 0x0000000000007918 */ /* 0x000fe20000000000 */
[----:B---34-:R-:W-:Y:S06]  /*05b0*/  BAR.SYNC.DEFER_BLOCKING 0x0 ;  /* 0x0000000000007b1d */ /* 0x018fec0000010000 */
[----:B------:R-:W-:Y:S05]  /*05c0*/  @!P2 BRA `(.L_x_3) ;  /* 0x000000ac0008a947 */ /* 0x000fea0003800000 */
[----:B------:R-:W-:-:S13]  /*05d0*/  ISETP.GT.U32.AND P0, PT, R8, 0x1, PT ;  /* 0x000000010800780c */ /* 0x000fda0003f04070 */
[----:B0-----:R-:W-:Y:S05]  /*05e0*/  @P0 EXIT ;  /* 0x000000000000094d */ /* 0x001fea0003800000 */
[----:B------:R-:W-:Y:S01]  /*05f0*/  ULDC.64 UR4, c[0x0][0x650] ;  /* 0x0001940000047ab9 */ /* 0x000fe20000000a00 */
[----:B------:R-:W-:Y:S01]  /*0600*/  PRMT R0, RZ, 0x7610, R0 ;  /* 0x00007610ff007816 */ /* 0x000fe20000000000 */
[----:B------:R-:W-:Y:S01]  /*0610*/  IMAD.MOV.U32 R153, RZ, RZ, -0x1 ;  /* 0xffffffffff997424 */ /* 0x000fe200078e00ff */
[----:B------:R-:W-:Y:S01]  /*0620*/  ISETP.GE.U32.AND P0, PT, R16, UR4, PT ;  /* 0x0000000410007c0c */ /* 0x000fe2000bf06070 */
[----:B------:R-:W-:Y:S01]  /*0630*/  IMAD.MOV.U32 R23, RZ, RZ, -0x1 ;  /* 0xffffffffff177424 */ /* 0x000fe200078e00ff */
[----:B------:R-:W-:Y:S02]  /*0640*/  MOV R152, 0xffffffff ;  /* 0xffffffff00987802 */ /* 0x000fe40000000f00 */
[----:B------:R-:W-:-:S13]  /*0650*/  ISETP.GE.U32.AND.EX P0, PT, R17, UR5, PT, P0 ;  /* 0x0000000511007c0c */ /* 0x000fda000bf06100 */
[----:B------:R-:W-:Y:S05]  /*0660*/  @P0 BRA `(.L_x_4) ;  /* 0x0000000400540947 */ /* 0x000fea0003800000 */
[----:B------:R-:W0:Y:S01]  /*0670*/  LDC.64 R14, c[0x0][0x628] ;  /* 0x00018a00ff0e7b82 */ /* 0x000e220000000a00 */
[----:B------:R-:W-:Y:S02]  /*0680*/  IMAD.MOV.U32 R6, RZ, RZ, R16 ;  /* 0x000000ffff067224 */ /* 0x000fe400078e0010 */
[----:B------:R-:W-:-:S05]  /*0690*/  IMAD.MOV.U32 R7, RZ, RZ, R17 ;  /* 0x000000ffff077224 */ /* 0x000fca00078e0011 */
[----:B------:R-:W1:Y:S08]  /*06a0*/  LDC R0, c[0x0][0x630] ;  /* 0x00018c00ff007b82 */ /* 0x000e700000000800 */
[----:B------:R-:W2:Y:S01]  /*06b0*/  LDC.64 R20, c[0x0][0x620] ;  /* 0x00018800ff147b82 */ /* 0x000ea20000000a00 */
[----:B0-----:R-:W-:-:S04]  /*06c0*/  ISETP.NE.U32.AND P0, PT, R14, RZ, PT ;  /* 0x000000ff0e00720c */ /* 0x001fc80003f05070 */
[----:B------:R-:W-:-:S13]  /*06d0*/  ISETP.NE.AND.EX P0, PT, R15, RZ, PT, P0 ;  /* 0x000000ff0f00720c */ /* 0x000fda0003f05300 */
[----:B-12---:R-:W-:Y:S05]  /*06e0*/  @!P0 BRA `(.L_x_5) ;  /* 0x0000000000288947 */ /* 0x006fea0003800000 */
[----:B------:R-:W0:Y:S02]  /*06f0*/  LDC R11, c[0x0][0x634] ;  /* 0x00018d00ff0b7b82 */ /* 0x000e240000000800 */
[----:B0-----:R-:W-:-:S05]  /*0700*/  IADD3 R11, P0, R16, R11, RZ ;  /* 0x0000000b100b7210 */ /* 0x001fca0007f1e0ff */
[----:B------:R-:W-:-:S04]  /*0710*/  IMAD.X R13, RZ, RZ, R17, P0 ;  /* 0x000000ffff0d7224 */ /* 0x000fc800000e0611 */
[----:B------:R-:W-:-:S04]  /*0720*/  IMAD.WIDE.U32 R6, R13, R14, RZ ;  /* 0x0000000e0d067225 */ /* 0x000fc800078e00ff */
[----:B------:R-:W-:-:S04]  /*0730*/  IMAD.WIDE.U32 R8, P0, R11, R15, R6 ;  /* 0x0000000f0b087225 */ /* 0x000fc80007800006 */
[----:B------:R-:W-:-:S04]  /*0740*/  IMAD.WIDE.U32 R6, R11, R14, RZ ;  /* 0x0000000e0b067225 */ /* 0x000fc800078e00ff */
[----:B------:R-:W-:Y:S01]  /*0750*/  IMAD.X R11, RZ, RZ, RZ, P0 ;  /* 0x000000ffff0b7224 */ /* 0x000fe200000e06ff */
[----:B------:R-:W-:Y:S01]  /*0760*/  IADD3 RZ, P0, R7, R8, RZ ;  /* 0x0000000807ff7210 */ /* 0x000fe20007f1e0ff */
[----:B------:R-:W-:-:S04]  /*0770*/  IMAD.MOV.U32 R10, RZ, RZ, R9 ;  /* 0x000000ffff0a7224 */ /* 0x000fc800078e0009 */
[----:B------:R-:W-:-:S08]  /*0780*/  IMAD.WIDE.U32.X R6, R13, R15, R10, P0 ;  /* 0x0000000f0d067225 */ /* 0x000fd000000e040a */
.L_x_5:
[-CC-:B------:R-:W-:Y:S01]  /*0790*/  SHF.R.U64 R23, R6, R0.reuse, R7.reuse ;  /* 0x0000000006177219 */ /* 0x180fe20000001207 */
[----:B------:R-:W0:Y:S01]  /*07a0*/  LDC R10, c[0x0][0x618] ;  /* 0x00018600ff0a7b82 */ /* 0x000e220000000800 */
[----:B------:R-:W-:Y:S01]  /*07b0*/  SHF.R.U32.HI R5, RZ, R0, R7 ;  /* 0x00000000ff057219 */ /* 0x000fe20000011607 */
[----:B------:R-:W-:Y:S01]  /*07c0*/  ULDC UR4, c[0x0][0x150] ;  /* 0x0000540000047ab9 */ /* 0x000fe20000000800 */
[----:B------:R-:W-:Y:S02]  /*07d0*/  I2FP.F32.U32 R0, R4 ;  /* 0x0000000400007245 */ /* 0x000fe40000201000 */
[----:B------:R-:W-:-:S03]  /*07e0*/  IADD3 R9, P0, RZ, -R23, RZ ;  /* 0x80000017ff097210 */ /* 0x000fc60007f1e0ff */
[----:B------:R-:W1:Y:S01]  /*07f0*/  LDC.64 R28, c[0x0][0x640] ;  /* 0x00019000ff1c7b82 */ /* 0x000e620000000a00 */
[----:B------:R-:W-:Y:S01]  /*0800*/  FMUL R0, R0, UR4 ;  /* 0x0000000400007c20 */ /* 0x000fe20008400000 */
[----:B------:R-:W-:Y:S01]  /*0810*/  IMAD.X R11, RZ, RZ, ~R5, P0 ;  /* 0x000000ffff0b7224 */ /* 0x000fe200000e0e05 */
[----:B------:R-:W-:Y:S01]  /*0820*/  ULDC UR4, c[0x0][0x154] ;  /* 0x0000550000047ab9 */ /* 0x000fe20000000800 */
[----:B------:R-:W-:-:S03]  /*0830*/  IMAD.WIDE.U32 R6, R9, R20, R16 ;  /* 0x0000001409067225 */ /* 0x000fc600078e0010 */
[----:B------:R-:W2:Y:S01]  /*0840*/  F2I.U32.TRUNC.NTZ R0, R0 ;  /* 0x0000000000007305 */ /* 0x000ea2000020f000 */
[----:B------:R-:W3:Y:S01]  /*0850*/  LDC R5, c[0x0][0x144] ;  /* 0x00005100ff057b82 */ /* 0x000ee20000000800 */
[----:B------:R-:W-:-:S04]  /*0860*/  IMAD R8, R11, R20, RZ ;  /* 0x000000140b087224 */ /* 0x000fc800078e02ff */
[----:B------:R-:W-:-:S03]  /*0870*/  IMAD R9, R9, R21, R8 ;  /* 0x0000001509097224 */ /* 0x000fc600078e0208 */
[----:B------:R-:W4:Y:S01]  /*0880*/  LDC R12, c[0x0][0x608] ;  /* 0x00018200ff0c7b82 */ /* 0x000f220000000800 */
[----:B------:R-:W-:Y:S02]  /*0890*/  IMAD.IADD R7, R7, 0x1, R9 ;  /* 0x0000000107077824 */ /* 0x000fe400078e0209 */
[----:B------:R-:W-:-:S03]  /*08a0*/  IMAD.MOV.U32 R9, RZ, RZ, -0x1 ;  /* 0xffffffffff097424 */ /* 0x000fc600078e00ff */
[-CC-:B0-----:R-:W-:Y:S02]  /*08b0*/  SHF.R.U64 R20, R6, R10.reuse, R7.reuse ;  /* 0x0000000a06147219 */ /* 0x181fe40000001207 */
[----:B------:R-:W0:Y:S01]  /*08c0*/  LDC R26, c[0x0][0x658] ;  /* 0x00019600ff1a7b82 */ /* 0x000e220000000800 */
[----:B------:R-:W-:Y:S02]  /*08d0*/  I2FP.F32.U32 R6, R3 ;  /* 0x0000000300067245 */ /* 0x000fe40000201000 */
[----:B--2---:R-:W-:Y:S02]  /*08e0*/  IADD3 R8, -R0, RZ, RZ ;  /* 0x000000ff00087210 */ /* 0x004fe40007ffe1ff */
[----:B-1----:R-:W-:Y:S01]  /*08f0*/  ISETP.NE.U32.AND P0, PT, R28, RZ, PT ;  /* 0x000000ff1c00720c */ /* 0x002fe20003f05070 */
[----:B------:R-:W-:Y:S01]  /*0900*/  FMUL R6, R6, UR4 ;  /* 0x0000000406067c20 */ /* 0x000fe20008400000 */
[----:B------:R-:W-:Y:S01]  /*0910*/  SHF.R.U32.HI R7, RZ, R10, R7 ;  /* 0x0000000aff077219 */ /* 0x000fe20000011607 */
[----:B------:R-:W1:Y:S01]  /*0920*/  LDC R14, c[0x0][0x148] ;  /* 0x00005200ff0e7b82 */ /* 0x000e620000000800 */
[----:B------:R-:W-:Y:S01]  /*0930*/  ISETP.NE.AND.EX P0, PT, R29, RZ, PT, P0 ;  /* 0x000000ff1d00720c */ /* 0x000fe20003f05300 */
[----:B---3--:R-:W-:-:S06]  /*0940*/  IMAD R0, R5, R8, R4 ;  /* 0x0000000805007224 */ /* 0x008fcc00078e0204 */
[----:B------:R-:W2:Y:S01]  /*0950*/  LDC R24, c[0x0][0x600] ;  /* 0x00018000ff187b82 */ /* 0x000ea20000000800 */
[-CC-:B----4-:R-:W-:Y:S02]  /*0960*/  SHF.R.U64 R30, R20, R12.reuse, R7.reuse ;  /* 0x0000000c141e7219 */ /* 0x190fe40000001207 */
[----:B------:R-:W-:Y:S01]  /*0970*/  SHF.R.U32.HI R5, RZ, R12, R7 ;  /* 0x0000000cff057219 */ /* 0x000fe20000011607 */
[----:B------:R-:W-:Y:S01]  /*0980*/  IMAD.MOV.U32 R7, RZ, RZ, 0x1 ;  /* 0x00000001ff077424 */ /* 0x000fe200078e00ff */
[----:B------:R3:W4:Y:S03]  /*0990*/  F2I.U32.TRUNC.NTZ R12, R6 ;  /* 0x00000006000c7305 */ /* 0x000726000020f000 */
[----:B------:R-:W1:Y:S01]  /*09a0*/  LDC R15, c[0x0][0x648] ;  /* 0x00019200ff0f7b82 */ /* 0x000e620000000800 */
[-C--:B0-----:R-:W-:Y:S02]  /*09b0*/  SHF.L.U32 R4, R9, R26.reuse, RZ ;  /* 0x0000001a09047219 */ /* 0x081fe400000006ff */
[----:B------:R-:W-:-:S02]  /*09c0*/  SHF.R.U64 R32, R30, R26, R5 ;  /* 0x0000001a1e207219 */ /* 0x000fc40000001205 */
[----:B------:R-:W-:Y:S02]  /*09d0*/  LOP3.LUT R11, RZ, R4, RZ, 0x33, !PT ;  /* 0x00000004ff0b7212 */ /* 0x000fe400078e33ff */
[-C--:B------:R-:W-:Y:S01]  /*09e0*/  SHF.R.U32.HI R5, RZ, R26.reuse, R5 ;  /* 0x0000001aff057219 */ /* 0x080fe20000011605 */
[----:B------:R-:W0:Y:S01]  /*09f0*/  LDC R21, c[0x0][0x638] ;  /* 0x00018e00ff157b82 */ /* 0x000e220000000800 */
[----:B------:R-:W-:Y:S01]  /*0a00*/  SHF.L.U32 R10, R7, R26, RZ ;  /* 0x0000001a070a7219 */ /* 0x000fe200000006ff */
[----:B------:R-:W-:-:S06]  /*0a10*/  IMAD.MOV.U32 R4, RZ, RZ, R32 ;  /* 0x000000ffff047224 */ /* 0x000fcc00078e0020 */
[----:B------:R-:W0:Y:S01]  /*0a20*/  LDC R152, c[0x0][0x610] ;  /* 0x00018400ff987b82 */ /* 0x000e220000000800 */
[----:B---34-:R-:W-:Y:S05]  /*0a30*/  @!P0 BRA `(.L_x_6) ;  /* 0x0000000000288947 */ /* 0x018fea0003800000 */
[----:B------:R-:W3:Y:S02]  /*0a40*/  LDC R9, c[0x0][0x64c] ;  /* 0x00019300ff097b82 */ /* 0x000ee40000000800 */
[----:B---3--:R-:W-:-:S05]  /*0a50*/  IADD3 R9, P0, R32, R9, RZ ;  /* 0x0000000920097210 */ /* 0x008fca0007f1e0ff */
        /* <DEDUP_REMOVED lines=8> */
.L_x_6:
[----:B-1----:R-:W-:Y:S01]  /*0ae0*/  SHF.R.U64 R4, R4, R15, R5 ;  /* 0x0000000f04047219 */ /* 0x002fe20000001205 */
[----:B--2---:R-:W-:Y:S01]  /*0af0*/  VIADD R5, R24, 0xffffffff ;  /* 0xffffffff18057836 */ /* 0x004fe20000000000 */
[----:B------:R-:W-:Y:S01]  /*0b00*/  LOP3.LUT R11, R30, R11, RZ, 0xc0, !PT ;  /* 0x0000000b1e0b7212 */ /* 0x000fe200078ec0ff */
[----:B------:R-:W-:Y:S02]  /*0b10*/  IMAD.MOV R12, RZ, RZ, -R12 ;  /* 0x000000ffff0c7224 */ /* 0x000fe400078e0a0c */
[----:B------:R-:W-:Y:S01]  /*0b20*/  IMAD.MOV R6, RZ, RZ, -R4 ;  /* 0x000000ffff067224 */ /* 0x000fe200078e0a04 */
[----:B------:R-:W-:Y:S01]  /*0b30*/  LOP3.LUT R5, R20, R5, RZ, 0xc0, !PT ;  /* 0x0000000514057212 */ /* 0x000fe200078ec0ff */
[----:B------:R-:W-:Y:S02]  /*0b40*/  @P3 IMAD R0, R14, R12, R3 ;  /* 0x0000000c0e003224 */ /* 0x000fe400078e0203 */
[----:B------:R-:W-:Y:S02]  /*0b50*/  IMAD R11, R10, R4, R11 ;  /* 0x000000040a0b7224 */ /* 0x000fe400078e020b */
[----:B0-----:R-:W-:-:S02]  /*0b60*/  IMAD R3, R6, R21, R32 ;  /* 0x0000001506037224 */ /* 0x001fc400078e0220 */
[----:B------:R-:W-:Y:S01]  /*0b70*/  IMAD R152, R11, R152, R0 ;  /* 0x000000980b987224 */ /* 0x000fe200078e0200 */
[----:B------:R-:W-:Y:S01]  /*0b80*/  MOV R0, 0x1 ;  /* 0x0000000100007802 */ /* 0x000fe20000000f00 */
[----:B------:R-:W-:-:S05]  /*0b90*/  IMAD R3, R3, R24, R5 ;  /* 0x0000001803037224 */ /* 0x000fca00078e0205 */
[----:B------:R-:W-:Y:S02]  /*0ba0*/  SEL R153, R3, R152, !P3 ;  /* 0x0000009803997207 */ /* 0x000fe40005800000 */
[----:B------:R-:W-:-:S07]  /*0bb0*/  SEL R152, R152, R3, !P3 ;  /* 0x0000000398987207 */ /* 0x000fce0005800000 */
.L_x_4:
[----:B------:R-:W-:-:S08]  /*0bc0*/  NOP ;  /* 0x0000000000007918 */ /* 0x000fd00000000000 */
[----:B------:R-:W0:Y:S02]  /*0bd0*/  USETMAXREG.TRY_ALLOC.CTAPOOL UP0, 0xe8 ;  /* 0x000000e8000079c8 */ /* 0x000e240008000600 */
[----:B0-----:R-:W-:-:S13]  /*0be0*/  PLOP3.LUT P0, PT, PT, PT, UP0, 0x80, 0x0 ;  /* 0x000000000000781c */ /* 0x001fda0003f0f008 */
[----:B------:R-:W-:Y:S05]  /*0bf0*/  @!P0 BRA `(.L_x_4) ;  /* 0xfffffffc00f08947 */ /* 0x000fea000383ffff */
[----:B------:R-:W-:Y:S01]  /*0c00*/  ULDC.64 UR4, c[0x0][0x598] ;  /* 0x0001660000047ab9 */ /* 0x000fe20000000a00 */
[----:B------:R-:W-:Y:S01]  /*0c10*/  ULDC.64 UR36, c[0x0][0x208] ;  /* 0x0000820000247ab9 */ /* 0x000fe20000000a00 */
[----:B------:R-:W-:-:S04]  /*0c20*/  ISETP.NE.U32.AND P0, PT, RZ, UR4, PT ;  /* 0x00000004ff007c0c */ /* 0x000fc8000bf05070 */
[----:B------:R-:W-:-:S13]  /*0c30*/  ISETP.NE.AND.EX P0, PT, RZ, UR5, PT, P0 ;  /* 0x00000005ff007c0c */ /* 0x000fda000bf05300 */
[----:B------:R-:W-:Y:S05]  /*0c40*/  @!P0 BRA `(.L_x_7) ;  /* 0x00000000001c8947 */ /* 0x000fea0003800000 */
[----:B------:R-:W0:Y:S02]  /*0c50*/  LDC.64 R4, c[0x0][0x598] ;  /* 0x00016600ff047b82 */ /* 0x000e240000000a00 */
[----:B0-----:R-:W2:Y:S02]  /*0c60*/  LDG.E.64 R4, desc[UR36][R4.64] ;  /* 0x0000002404047981 */ /* 0x001ea4000c1e1b00 */
[----:B--2---:R-:W-:-:S04]  /*0c70*/  ISETP.NE.U32.AND P0, PT, R4, RZ, PT ;  /* 0x000000ff0400720c */ /* 0x004fc80003f05070 */
[----:B------:R-:W-:-:S13]  /*0c80*/  ISETP.NE.AND.EX P0, PT, R5, RZ, PT, P0 ;  /* 0x000000ff0500720c */ /* 0x000fda0003f05300 */
[----:B------:R-:W-:Y:S05]  /*0c90*/  @!P0 BRA `(.L_x_7) ;  /* 0x0000000000088947 */ /* 0x000fea0003800000 */
[----:B------:R0:W5:Y:S01]  /*0ca0*/  LD.E R154, desc[UR36][R4.64] ;  /* 0x00000024049a7980 */ /* 0x000162000c101900 */
[----:B------:R-:W-:Y:S05]  /*0cb0*/  BRA `(.L_x_8) ;  /* 0x0000000000247947 */ /* 0x000fea0003800000 */
.L_x_7:
[----:B------:R-:W-:Y:S02]  /*0cc0*/  ULDC.64 UR4, c[0x0][0x588] ;  /* 0x0001620000047ab9 */ /* 0x000fe40000000a00 */
[----:B------:R-:W-:-:S04]  /*0cd0*/  ISETP.NE.U32.AND P0, PT, RZ, UR4, PT ;  /* 0x00000004ff007c0c */ /* 0x000fc8000bf05070 */
[----:B------:R-:W-:-:S13]  /*0ce0*/  ISETP.NE.AND.EX P0, PT, RZ, UR5, PT, P0 ;  /* 0x00000005ff007c0c */ /* 0x000fda000bf05300 */
[----:B------:R-:W-:Y:S05]  /*0cf0*/  @!P0 BRA `(.L_x_9) ;  /* 0x00000000000c8947 */ /* 0x000fea0003800000 */
[----:B------:R-:W0:Y:S02]  /*0d00*/  LDC.64 R154, c[0x0][0x588] ;  /* 0x00016200ff9a7b82 */ /* 0x000e240000000a00 */
[----:B0-----:R1:W5:Y:S01]  /*0d10*/  LDG.E R154, desc[UR36][R154.64] ;  /* 0x000000249a9a7981 */ /* 0x001362000c1e1900 */
[----:B------:R-:W-:Y:S05]  /*0d20*/  BRA `(.L_x_8) ;  /* 0x0000000000087947 */ /* 0x000fea0003800000 */
.L_x_9:
[----:B------:R-:W-:Y:S02]  /*0d30*/  ULDC UR4, c[0x0][0x580] ;  /* 0x0001600000047ab9 */ /* 0x000fe40000000800 */
[----:B------:R-:W-:-:S07]  /*0d40*/  IMAD.U32 R154, RZ, RZ, UR4 ;  /* 0x00000004ff9a7e24 */ /* 0x000fce000f8e00ff */
.L_x_8:
[----:B------:R-:W-:Y:S02]  /*0d50*/  ULDC.64 UR4, c[0x0][0x5a0] ;  /* 0x0001680000047ab9 */ /* 0x000fe40000000a00 */
[----:B------:R-:W-:-:S04]  /*0d60*/  ISETP.NE.U32.AND P0, PT, RZ, UR4, PT ;  /* 0x00000004ff007c0c */ /* 0x000fc8000bf05070 */
[----:B------:R-:W-:-:S13]  /*0d70*/  ISETP.NE.AND.EX P0, PT, RZ, UR5, PT, P0 ;  /* 0x00000005ff007c0c */ /* 0x000fda000bf05300 */
[----:B------:R-:W-:Y:S05]  /*0d80*/  @!P0 BRA `(.L_x_10) ;  /* 0x00000000001c8947 */ /* 0x000fea0003800000 */
[----:B0-----:R-:W0:Y:S02]  /*0d90*/  LDC.64 R4, c[0x0][0x5a0] ;  /* 0x00016800ff047b82 */ /* 0x001e240000000a00 */
[----:B0-----:R-:W2:Y:S02]  /*0da0*/  LDG.E.64 R4, desc[UR36][R4.64] ;  /* 0x0000002404047981 */ /* 0x001ea4000c1e1b00 */
[----:B--2---:R-:W-:-:S04]  /*0db0*/  ISETP.NE.U32.AND P0, PT, R4, RZ, PT ;  /* 0x000000ff0400720c */ /* 0x004fc80003f05070 */
[----:B------:R-:W-:-:S13]  /*0dc0*/  ISETP.NE.AND.EX P0, PT, R5, RZ, PT, P0 ;  /* 0x000000ff0500720c */ /* 0x000fda0003f05300 */
[----:B------:R-:W-:Y:S05]  /*0dd0*/  @!P0 BRA `(.L_x_10) ;  /* 0x0000000000088947 */ /* 0x000fea0003800000 */
[----:B-1----:R0:W5:Y:S01]  /*0de0*/  LD.E R155, desc[UR36][R4.64] ;  /* 0x00000024049b7980 */ /* 0x002162000c101900 */
[----:B------:R-:W-:Y:S05]  /*0df0*/  BRA `(.L_x_11) ;  /* 0x0000000000247947 */ /* 0x000fea0003800000 */
.L_x_10:
[----:B------:R-:W-:Y:S02]  /*0e00*/  ULDC.64 UR4, c[0x0][0x590] ;  /* 0x0001640000047ab9 */ /* 0x000fe40000000a00 */
[----:B------:R-:W-:-:S04]  /*0e10*/  ISETP.NE.U32.AND P0, PT, RZ, UR4, PT ;  /* 0x00000004ff007c0c */ /* 0x000fc8000bf05070 */
[----:B------:R-:W-:-:S13]  /*0e20*/  ISETP.NE.AND.EX P0, PT, RZ, UR5, PT, P0 ;  /* 0x00000005ff007c0c */ /* 0x000fda000bf05300 */
[----:B------:R-:W-:Y:S05]  /*0e30*/  @!P0 BRA `(.L_x_12) ;  /* 0x00000000000c8947 */ /* 0x000fea0003800000 */
[----:B0-----:R-:W1:Y:S02]  /*0e40*/  LDC.64 R4, c[0x0][0x590] ;  /* 0x00016400ff047b82 */ /* 0x001e640000000a00 */
[----:B-1----:R1:W5:Y:S01]  /*0e50*/  LDG.E R155, desc[UR36][R4.64] ;  /* 0x00000024049b7981 */ /* 0x002362000c1e1900 */
[----:B------:R-:W-:Y:S05]  /*0e60*/  BRA `(.L_x_11) ;  /* 0x0000000000087947 */ /* 0x000fea0003800000 */
.L_x_12:
[----:B------:R-:W-:Y:S02]  /*0e70*/  ULDC UR4, c[0x0][0x584] ;  /* 0x0001610000047ab9 */ /* 0x000fe40000000800 */
[----:B-1----:R-:W-:-:S07]  /*0e80*/  IMAD.U32 R155, RZ, RZ, UR4 ;  /* 0x00000004ff9b7e24 */ /* 0x002fce000f8e00ff */
.L_x_11:
[----:B------:R-:W-:-:S13]  /*0e90*/  LOP3.LUT P0, RZ, R0, 0xff, RZ, 0xc0, !PT ;  /* 0x000000ff00ff7812 */ /* 0x000fda000780c0ff */
[----:B------:R-:W-:Y:S05]  /*0ea0*/  @!P0 EXIT ;  /* 0x000000000000894d */ /* 0x000fea0003800000 */
[----:B------:R-:W-:Y:S01]  /*0eb0*/  ULDC UR4, c[0x0][0x28c] ;  /* 0x0000a30000047ab9 */ /* 0x000fe20000000800 */
[----:B------:R-:W-:Y:S01]  /*0ec0*/  LOP3.LUT R164, R19, 0x1, RZ, 0xfc, !PT ;  /* 0x0000000113a47812 */ /* 0x000fe200078efcff */
[----:B------:R-:W-:Y:S01]  /*0ed0*/  UIADD3 UR4, UR4, 0x7f, URZ ;  /* 0x0000007f04047890 */ /* 0x000fe2000fffe03f */
[----:B------:R-:W-:Y:S01]  /*0ee0*/  UMOV UR38, URZ ;  /* 0x0000003f00267c82 */ /* 0x000fe20008000000 */
[----:B------:R-:W-:Y:S02]  /*0ef0*/  UMOV UR39, URZ ;  /* 0x0000003f00277c82 */ /* 0x000fe40008000000 */
[----:B------:R-:W-:-:S04]  /*0f00*/  USHF.R.S32.HI UR5, URZ, 0x1f, UR4 ;  /* 0x0000001f3f057899 */ /* 0x000fc80008011404 */
[----:B------:R-:W-:-:S04]  /*0f10*/  ULEA.HI UR5, UR5, UR4, URZ, 0x7 ;  /* 0x0000000405057291 */ /* 0x000fc8000f8f383f */
[----:B------:R-:W-:-:S12]  /*0f20*/  USHF.R.S32.HI UR40, URZ, 0x7, UR5 ;  /* 0x000000073f287899 */ /* 0x000fd80008011405 */
.L_x_284:
[----:B------:R-:W-:Y:S01]  /*0f30*/  LOP3.LUT R0, R18, 0x80, RZ, 0xc0, !PT ;  /* 0x0000008012007812 */ /* 0x000fe200078ec0ff */
[----:B--2---:R-:W2:Y:S01]  /*0f40*/  S2UR UR7, SR_CgaCtaId ;  /* 0x00000000000779c3 */ /* 0x004ea20000008800 */
[----:B------:R-:W-:Y:S02]  /*0f50*/  UMOV UR6, 0x400 ;  /* 0x0000040000067882 */ /* 0x000fe40000000000 */
[----:B------:R-:W-:-:S06]  /*0f60*/  SHF.R.U32.HI R0, RZ, 0x7, R0 ;  /* 0x00000007ff007819 */ /* 0x000fcc0000011600 */
[----:B---3--:R-:W3:Y:S01]  /*0f70*/  SHFL.IDX PT, R0, R0, RZ, 0x1f ;  /* 0x00001fff00007589 */ /* 0x008ee200000e0000 */
[----:B--2---:R-:W-:Y:S01]  /*0f80*/  ULEA UR42, UR7, UR6, 0x18 ;  /* 0x00000006072a7291 */ /* 0x004fe2000f8ec03f */
[----:B---3--:R-:W-:-:S13]  /*0f90*/  R2UR UR4, R0 ;  /* 0x00000000000472ca */ /* 0x008fda00000e0000 */
[----:B------:R-:W-:-:S04]  /*0fa0*/  ULEA.HI UR5, UR4, UR4, URZ, 0x1 ;  /* 0x0000000404057291 */ /* 0x000fc8000f8f083f */
[----:B------:R-:W-:-:S04]  /*0fb0*/  ULOP3.LUT UR5, UR5, 0x7fffe, URZ, 0xc0, !UPT ;  /* 0x0007fffe05057892 */ /* 0x000fc8000f8ec03f */
[----:B------:R-:W-:-:S03]  /*0fc0*/  UIADD3 UR5, UR4, -UR5, URZ ;  /* 0x8000000504057290 */ /* 0x000fc6000fffe03f */
[----:B------:R-:W-:Y:S01]  /*0fd0*/  ULDC UR4, c[0x0][0x28c] ;  /* 0x0000a30000047ab9 */ /* 0x000fe20000000800 */
[----:B------:R-:W-:Y:S01]  /*0fe0*/  ULEA UR5, UR5, UR42, 0xd ;  /* 0x0000002a05057291 */ /* 0x000fe2000f8e683f */
[----:B------:R-:W-:-:S03]  /*0ff0*/  ISETP.LT.AND P0, PT, RZ, UR4, PT ;  /* 0x00000004ff007c0c */ /* 0x000fc6000bf01270 */
[----:B------:R-:W-:-:S04]  /*1000*/  UIADD3 UR5, UR5, 0x100, URZ ;  /* 0x0000010005057890 */ /* 0x000fc8000fffe03f */
[----:B------:R-:W-:-:S04]  /*1010*/  USHF.R.U32.HI UR5, URZ, 0x4, UR5 ;  /* 0x000000043f057899 */ /* 0x000fc80008011605 */
[----:B------:R-:W-:Y:S02]  /*1020*/  ULOP3.LUT UR41, UR5, 0x3fff, URZ, 0xc0, !UPT ;  /* 0x00003fff05297892 */ /* 0x000fe4000f8ec03f */
[----:B-1--45:R-:W-:Y:S10]  /*1030*/  @P0 BRA `(.L_x_13) ;  /* 0x0000000000400947 */ /* 0x032ff40003800000 */
[----:B------:R-:W-:Y:S01]  /*1040*/  MOV R0, 0x0 ;  /* 0x0000000000007802 */ /* 0x000fe20000000f00 */
[----:B------:R-:W-:Y:S01]  /*1050*/  ULDC.64 UR4, c[0x4][0x68] ;  /* 0x01001a0000047ab9 */ /* 0x000fe20000000a00 */
[----:B------:R-:W-:Y:S01]  /*1060*/  ULDC.64 UR6, c[0x4][0x8] ;  /* 0x0100020000067ab9 */ /* 0x000fe20000000a00 */
[----:B01----:R-:W-:Y:S01]  /*1070*/  IMAD.U32 R4, RZ, RZ, UR4 ;  /* 0x00000004ff047e24 */ /* 0x003fe2000f8e00ff */
[----:B------:R0:W1:Y:S01]  /*1080*/  LDC.64 R14, c[0x4][R0] ;  /* 0x01000000000e7b82 */ /* 0x0000620000000a00 */
[----:B------:R-:W-:Y:S01]  /*1090*/  IMAD.U32 R5, RZ, RZ, UR5 ;  /* 0x00000005ff057e24 */ /* 0x000fe2000f8e00ff */
[----:B------:R-:W-:Y:S01]  /*10a0*/  ULDC.64 UR4, c[0x4][0x70] ;  /* 0x01001c0000047ab9 */ /* 0x000fe20000000a00 */
[----:B------:R-:W-:Y:S01]  /*10b0*/  IMAD.U32 R10, RZ, RZ, UR6 ;  /* 0x00000006ff0a7e24 */ /* 0x000fe2000f8e00ff */
[----:B------:R-:W-:Y:S01]  /*10c0*/  MOV R12, 0x1 ;  /* 0x00000001000c7802 */ /* 0x000fe20000000f00 */
[----:B------:R-:W-:Y:S02]  /*10d0*/  IMAD.U32 R6, RZ, RZ, UR4 ;  /* 0x00000004ff067e24 */ /* 0x000fe4000f8e00ff */
[----:B------:R-:W-:-:S02]  /*10e0*/  IMAD.U32 R7, RZ, RZ, UR5 ;  /* 0x00000005ff077e24 */ /* 0x000fc4000f8e00ff */
[----:B------:R-:W-:Y:S02]  /*10f0*/  IMAD.U32 R11, RZ, RZ, UR7 ;  /* 0x00000007ff0b7e24 */ /* 0x000fe4000f8e00ff */
[----:B------:R-:W-:Y:S02]  /*1100*/  IMAD.MOV.U32 R8, RZ, RZ, 0x1e1 ;  /* 0x000001e1ff087424 */ /* 0x000fe400078e00ff */
[----:B0-----:R-:W-:-:S07]  /*1110*/  IMAD.MOV.U32 R13, RZ, RZ, RZ ;  /* 0x000000ffff0d7224 */ /* 0x001fce00078e00ff */
[----:B------:R-:W-:-:S07]  /*1120*/  LEPC R20, `(.L_x_13) ;  /* 0x000000001014794e */ /* 0x000fce0000000000 */
[----:B-1---5:R-:W-:Y:S05]  /*1130*/  CALL.ABS.NOINC R14 ;  /* 0x000000000e007343 */ /* 0x022fea0003c00000 */
.L_x_13:
[----:B------:R-:W-:-:S13]  /*1140*/  ISETP.NE.AND P0, PT, R164, 0x3, PT ;  /* 0x00000003a400780c */ /* 0x000fda0003f05270 */
[----:B------:R-:W-:Y:S05]  /*1150*/  @!P0 BRA `(.L_x_14) ;  /* 0x0000000000048947 */ /* 0x000fea0003800000 */
[----:B------:R-:W-:Y:S01]  /*1160*/  BPT.TRAP 0x1 ;  /* 0x000000040000795c */ /* 0x000fe20000300000 */
.L_x_14:
[----:B------:R-:W-:Y:S02]  /*1170*/  IMAD.U32 R3, RZ, RZ, UR39 ;  /* 0x00000027ff037e24 */ /* 0x000fe4000f8e00ff */
[----:B------:R-:W-:-:S03]  /*1180*/  IMAD.U32 R0, RZ, RZ, UR38 ;  /* 0x00000026ff007e24 */ /* 0x000fc6000f8e00ff */
[----:B------:R-:W-:Y:S02]  /*1190*/  LEA R3, R3, UR42, 0x3 ;  /* 0x0000002a03037c11 */ /* 0x000fe4000f8e18ff */
[----:B------:R-:W-:-:S04]  /*11a0*/  SHF.L.U32 R0, R0, 0x1f, RZ ;  /* 0x0000001f00007819 */ /* 0x000fc800000006ff */
[----:B------:R2:W3:Y:S01]  /*11b0*/  SYNCS.PHASECHK.TRANS64.TRYWAIT P1, [R3+URZ], R0 ;  /* 0x00000000030075a7 */ /* 0x0004e2000802017f */
[----:B------:R-:W-:Y:S05]  /*11c0*/  @!P0 BRA `(.L_x_15) ;  /* 0x0000000000048947 */ /* 0x000fea0003800000 */
[----:B------:R-:W-:Y:S01]  /*11d0*/  BPT.TRAP 0x1 ;  /* 0x000000040000795c */ /* 0x000fe20000300000 */
.L_x_15:
[----:B---3--:R-:W-:Y:S05]  /*11e0*/  @P1 BRA `(.L_x_16) ;  /* 0x0000000000081947 */ /* 0x008fea0003800000 */
[----:B------:R-:W3:Y:S02]  /*11f0*/  SYNCS.PHASECHK.TRANS64.TRYWAIT P1, [R3+URZ], R0 ;  /* 0x00000000030075a7 */ /* 0x000ee4000802017f */
[----:B---3--:R-:W-:Y:S05]  /*1200*/  @!P1 BRA `(.L_x_17) ;  /* 0x000000b400b89947 */ /* 0x008fea0003800000 */
.L_x_16:
[----:B------:R-:W-:-:S04]  /*1210*/  UISETP.LT.AND UP0, UPT, UR40, 0x1, UPT ;  /* 0x000000012800788c */ /* 0x000fc8000bf01270 */
[----:B------:R-:W-:-:S04]  /*1220*/  USEL UR4, UR40, 0x1, UP0 ;  /* 0x0000000128047887 */ /* 0x000fc80008000000 */
[----:B------:R-:W-:-:S06]  /*1230*/  UIADD3 UR4, UR40, -UR4, URZ ;  /* 0x8000000428047290 */ /* 0x000fcc000fffe03f */
[----:B--23--:R-:W-:Y:S01]  /*1240*/  IMAD.U32 R0, RZ, RZ, UR4 ;  /* 0x00000004ff007e24 */ /* 0x00cfe2000f8e00ff */
[----:B------:R-:W-:Y:S05]  /*1250*/  WARPSYNC.ALL ;  /* 0x0000000000007948 */ /* 0x000fea0003800000 */
[----:B------:R-:W-:Y:S01]  /*1260*/  ISETP.GE.AND P1, PT, R0, 0x1, PT ;  /* 0x000000010000780c */ /* 0x000fe20003f26270 */
[----:B------:R-:W-:Y:S01]  /*1270*/  UIADD3 UR4, UR42, 0x40100, URZ ;  /* 0x000401002a047890 */ /* 0x000fe2000fffe03f */
[----:B------:R-:W-:Y:S01]  /*1280*/  WARPGROUP.ARRIVE ;  /* 0x00000000000079c5 */ /* 0x000fe20000000000 */
[----:B------:R-:W-:Y:S01]  /*1290*/  UMOV UR9, 0x40000040 ;  /* 0x4000004000097882 */ /* 0x000fe20000000000 */
[----:B------:R-:W-:Y:S01]  /*12a0*/  UMOV UR11, 0x40000040 ;  /* 0x40000040000b7882 */ /* 0x000fe20000000000 */
[----:B------:R-:W-:Y:S01]  /*12b0*/  USHF.R.U32.HI UR4, URZ, 0x4, UR4 ;  /* 0x000000043f047899 */ /* 0x000fe20008011604 */
[----:B------:R-:W-:Y:S01]  /*12c0*/  UMOV UR15, UR11 ;  /* 0x0000000b000f7c82 */ /* 0x000fe20008000000 */
[----:B------:R-:W-:-:S02]  /*12d0*/  UMOV UR13, 0x40000040 ;  /* 0x40000040000d7882 */ /* 0x000fc40000000000 */
[----:B------:R-:W-:Y:S02]  /*12e0*/  ULOP3.LUT UR5, UR4, 0x3fff, URZ, 0xc0, !UPT ;  /* 0x00003fff04057892 */ /* 0x000fe4000f8ec03f */
[----:B------:R-:W-:Y:S02]  /*12f0*/  ULOP3.LUT UR4, UR41, 0x10000, URZ, 0xfc, !UPT ;  /* 0x0001000029047892 */ /* 0x000fe4000f8efc3f */
[----:B------:R-:W-:Y:S02]  /*1300*/  ULOP3.LUT UR5, UR5, 0x10000, URZ, 0xfc, !UPT ;  /* 0x0001000005057892 */ /* 0x000fe4000f8efc3f */
[----:B------:R-:W-:Y:S02]  /*1310*/  ULEA UR8, UR39, UR4, 0xc ;  /* 0x0000000427087291 */ /* 0x000fe4000f8e603f */
[----:B------:R-:W-:Y:S02]  /*1320*/  ULEA UR6, UR39, UR5, 0xb ;  /* 0x0000000527067291 */ /* 0x000fe4000f8e583f */
[----:B------:R-:W-:-:S05]  /*1330*/  UIADD3 UR12, UR8, 0x400, URZ ;  /* 0x00000400080c7890 */ /* 0x000fca000fffe03f */
[----:B------:R-:W-:Y:S02]  /*1340*/  UMOV UR10, UR6 ;  /* 0x00000006000a7c82 */ /* 0x000fe40008000000 */
[----:B------:R-:W-:Y:S01]  /*1350*/  HGMMA.64x128x16.F32.BF16 R88, gdesc[UR8], RZ, !UPT, gsb0 ;  /* 0x01e00000085879f0 */ /* 0x000fe2000c0018ff */
[----:B------:R-:W-:Y:S02]  /*1360*/  UMOV UR14, UR10 ;  /* 0x0000000a000e7c82 */ /* 0x000fe40008000000 */
[----:B------:R-:W-:Y:S02]  /*1370*/  WARPGROUP.DEPBAR.LE gsb0, 0x0 ;  /* 0x00008000000079c5 */ /* 0x000fe40000010000 */
[----:B------:R-:W-:-:S07]  /*1380*/  WARPGROUP.ARRIVE ;  /* 0x00000000000079c5 */ /* 0x000fce0000000000 */
[----:B------:R-:W-:Y:S01]  /*1390*/  HGMMA.64x128x16.F32.BF16 R24, gdesc[UR12], RZ, !UPT, gsb0 ;  /* 0x01e000000c1879f0 */ /* 0x000fe2000c0018ff */
[----:B------:R-:W-:Y:S02]  /*13a0*/  UIADD3 UR12, UR8, 0x2, URZ ;  /* 0x00000002080c7890 */ /* 0x000fe4000fffe03f */
[----:B------:R-:W-:Y:S01]  /*13b0*/  UIADD3 UR14, UR6, 0x2, URZ ;  /* 0x00000002060e7890 */ /* 0x000fe2000fffe03f */
[----:B------:R-:W-:Y:S01]  /*13c0*/  UMOV UR13, 0x40000040 ;  /* 0x40000040000d7882 */ /* 0x000fe20000000000 */
[----:B------:R-:W-:Y:S01]  /*13d0*/  UMOV UR15, 0x40000040 ;  /* 0x40000040000f7882 */ /* 0x000fe20000000000 */
[----:B------:R-:W-:Y:S02]  /*13e0*/  WARPGROUP.DEPBAR.LE gsb0, 0x0 ;  /* 0x00008000000079c5 */ /* 0x000fe40000010000 */
[----:B------:R-:W-:-:S06]  /*13f0*/  WARPGROUP.ARRIVE ;  /* 0x00000000000079c5 */ /* 0x000fcc0000000000 */
[----:B------:R-:W-:Y:S01]  /*1400*/  HGMMA.64x128x16.F32.BF16 R88, gdesc[UR12], R88, gsb0 ;  /* 0x01e000000c5879f0 */ /* 0x000fe20008001858 */
[----:B------:R-:W-:Y:S01]  /*1410*/  UIADD3 UR12, UR8, 0x402, URZ ;  /* 0x00000402080c7890 */ /* 0x000fe2000fffe03f */
[----:B------:R-:W-:Y:S01]  /*1420*/  UMOV UR13, 0x40000040 ;  /* 0x40000040000d7882 */ /* 0x000fe20000000000 */
[----:B------:R-:W-:Y:S02]  /*1430*/  WARPGROUP.DEPBAR.LE gsb0, 0x0 ;  /* 0x00008000000079c5 */ /* 0x000fe40000010000 */
[----:B------:R-:W-:-:S07]  /*1440*/  WARPGROUP.ARRIVE ;  /* 0x00000000000079c5 */ /* 0x000fce0000000000 */
[----:B------:R-:W-:Y:S01]  /*1450*/  HGMMA.64x128x16.F32.BF16 R24, gdesc[UR12], R24, gsb0 ;  /* 0x01e000000c1879f0 */ /* 0x000fe20008001818 */
        /* <DEDUP_REMOVED lines=71> */
[----:B------:R-:W-:Y:S03]  /*18d0*/  HGMMA.64x128x16.F32.BF16 R24, gdesc[UR12], R24, gsb0 ;  /* 0x01e000000c1879f0 */ /* 0x000fe60008001818 */
[----:B------:R-:W-:Y:S02]  /*18e0*/  WARPGROUP.DEPBAR.LE gsb0, 0x0 ;  /* 0x00008000000079c5 */ /* 0x000fe40000010000 */
[----:B------:R-:W-:Y:S05]  /*18f0*/  @!P1 BRA `(.L_x_18) ;  /* 0x00000008002c9947 */ /* 0x000fea0003800000 */
[----:B------:R-:W-:-:S04]  /*1900*/  UIADD3 UR6, UR39, 0x1, URZ ;  /* 0x0000000127067890 */ /* 0x000fc8000fffe03f */
[----:B------:R-:W-:-:S04]  /*1910*/  UISETP.NE.AND UP0, UPT, UR6, 0x4, UPT ;  /* 0x000000040600788c */ /* 0x000fc8000bf05270 */
[----:B------:R-:W-:Y:S02]  /*1920*/  USEL UR7, URZ, 0x1, UP0 ;  /* 0x000000013f077887 */ /* 0x000fe40008000000 */
[----:B------:R-:W-:Y:S02]  /*1930*/  USEL UR6, UR6, URZ, UP0 ;  /* 0x0000003f06067287 */ /* 0x000fe40008000000 */
[----:B------:R-:W-:-:S06]  /*1940*/  ULOP3.LUT UR7, UR38, UR7, URZ, 0x3c, !UPT ;  /* 0x0000000726077292 */ /* 0x000fcc000f8e3c3f */
[----:B01----:R-:W-:Y:S01]  /*1950*/  IMAD.U32 R5, RZ, RZ, UR7 ;  /* 0x00000007ff057e24 */ /* 0x003fe2000f8e00ff */
[----:B------:R-:W-:-:S06]  /*1960*/  UMOV UR7, UR39 ;  /* 0x0000002700077c82 */ /* 0x000fcc0008000000 */
.L_x_25:
[----:B01----:R-:W-:Y:S05]  /*1970*/  @!P0 BRA `(.L_x_19) ;  /* 0x0000000000048947 */ /* 0x003fea0003800000 */
[----:B------:R-:W-:Y:S01]  /*1980*/  BPT.TRAP 0x1 ;  /* 0x000000040000795c */ /* 0x000fe20000300000 */
.L_x_19:
[----:B------:R-:W0:Y:S01]  /*1990*/  S2UR UR9, SR_CgaCtaId ;  /* 0x00000000000979c3 */ /* 0x000e220000008800 */
[----:B------:R-:W-:Y:S01]  /*19a0*/  UMOV UR8, 0x400 ;  /* 0x0000040000087882 */ /* 0x000fe20000000000 */
[----:B------:R-:W-:Y:S01]  /*19b0*/  SHF.L.U32 R3, R5, 0x1f, RZ ;  /* 0x0000001f05037819 */ /* 0x000fe200000006ff */
[----:B0-----:R-:W-:-:S04]  /*19c0*/  ULEA UR8, UR9, UR8, 0x18 ;  /* 0x0000000809087291 */ /* 0x001fc8000f8ec03f */
[----:B------:R-:W-:-:S09]  /*19d0*/  ULEA UR9, UR6, UR8, 0x3 ;  /* 0x0000000806097291 */ /* 0x000fd2000f8e183f */
[----:B------:R0:W1:Y:S01]  /*19e0*/  SYNCS.PHASECHK.TRANS64.TRYWAIT P1, [UR9], R3 ;  /* 0x00000003ff0075a7 */ /* 0x0000620008020149 */
[----:B------:R-:W-:Y:S05]  /*19f0*/  @!P0 BRA `(.L_x_20) ;  /* 0x0000000000048947 */ /* 0x000fea0003800000 */
[----:B------:R-:W-:Y:S01]  /*1a00*/  BPT.TRAP 0x1 ;  /* 0x000000040000795c */ /* 0x000fe20000300000 */
.L_x_20:
[----:B-1----:R-:W-:Y:S05]  /*1a10*/  @P1 BRA `(.L_x_21) ;  /* 0x0000000000081947 */ /* 0x002fea0003800000 */
[----:B------:R-:W1:Y:S02]  /*1a20*/  SYNCS.PHASECHK.TRANS64.TRYWAIT P1, [UR9], R3 ;  /* 0x00000003ff0075a7 */ /* 0x000e640008020149 */
[----:B-1----:R-:W-:Y:S05]  /*1a30*/  @!P1 BRA `(.L_x_22) ;  /* 0x000000ac00c09947 */ /* 0x002fea0003800000 */
.L_x_21:
[----:B------:R-:W-:Y:S01]  /*1a40*/  ULEA UR12, UR6, UR4, 0xc ;  /* 0x00000004060c7291 */ /* 0x000fe2000f8e603f */
[----:B------:R-:W-:Y:S01]  /*1a50*/  WARPGROUP.ARRIVE ;  /* 0x00000000000079c5 */ /* 0x000fe20000000000 */
[----:B------:R-:W-:Y:S01]  /*1a60*/  ULEA UR10, UR6, UR5, 0xb ;  /* 0x00000005060a7291 */ /* 0x000fe2000f8e583f */
[----:B------:R-:W-:Y:S01]  /*1a70*/  UMOV UR13, 0x40000040 ;  /* 0x40000040000d7882 */ /* 0x000fe20000000000 */
[----:B------:R-:W-:Y:S01]  /*1a80*/  UMOV UR15, 0x40000040 ;  /* 0x40000040000f7882 */ /* 0x000fe20000000000 */
[----:B------:R-:W-:Y:S01]  /*1a90*/  UIADD3 UR16, UR12, 0x400, URZ ;  /* 0x000004000c107890 */ /* 0x000fe2000fffe03f */
[----:B------:R-:W-:-:S03]  /*1aa0*/  UMOV UR19, UR15 ;  /* 0x0000000f00137c82 */ /* 0x000fc60008000000 */
[----:B------:R-:W-:Y:S01]  /*1ab0*/  UMOV UR14, UR10 ;  /* 0x0000000a000e7c82 */ /* 0x000fe20008000000 */
[----:B------:R-:W-:Y:S01]  /*1ac0*/  UMOV UR17, 0x40000040 ;  /* 0x4000004000117882 */ /* 0x000fe20000000000 */
[----:B------:R-:W-:Y:S01]  /*1ad0*/  HGMMA.64x128x16.F32.BF16 R88, gdesc[UR12], R88, gsb0 ;  /* 0x01e000000c5879f0 */ /* 0x000fe20008001858 */
[----:B------:R-:W-:Y:S02]  /*1ae0*/  UMOV UR18, UR14 ;  /* 0x0000000e00127c82 */ /* 0x000fe40008000000 */
        /* <DEDUP_REMOVED lines=89> */
[----:B------:R-:W-:Y:S01]  /*2080*/  BPT.TRAP 0x1 ;  /* 0x000000040000795c */ /* 0x000fe20000300000 */
.L_x_23:
[----:B------:R-:W-:Y:S01]  /*2090*/  ULEA UR8, UR7, UR8, 0x3 ;  /* 0x0000000807087291 */ /* 0x000fe2000f8e183f */
[----:B------:R-:W-:-:S03]  /*20a0*/  ISETP.GT.U32.AND P1, PT, R19, 0x1, PT ;  /* 0x000000011300780c */ /* 0x000fc60003f24070 */
[----:B------:R-:W-:-:S04]  /*20b0*/  UIADD3 UR8, UR8, 0x20, URZ ;  /* 0x0000002008087890 */ /* 0x000fc8000fffe03f */
[----:B------:R-:W-:-:S09]  /*20c0*/  UPRMT UR8, URZ, 0x654, UR8 ;  /* 0x000006543f087896 */ /* 0x000fd20008000008 */
[----:B------:R-:W-:Y:S01]  /*20d0*/  SYNCS.ARRIVE.TRANS64.RED.A1T0 RZ, [UR8], RZ ;  /* 0x000000ffffff79a7 */ /* 0x000fe20008100408 */
[----:B------:R-:W-:Y:S05]  /*20e0*/  @P1 BRA `(.L_x_24) ;  /* 0x0000000000041947 */ /* 0x000fea0003800000 */
[----:B------:R-:W-:Y:S01]  /*20f0*/  BPT.TRAP 0x1 ;  /* 0x000000040000795c */ /* 0x000fe20000300000 */
.L_x_24:
[----:B------:R-:W-:Y:S01]  /*2100*/  UIADD3 UR6, UR6, 0x1, URZ ;  /* 0x0000000106067890 */ /* 0x000fe2000fffe03f */
[C---:B------:R-:W-:Y:S01]  /*2110*/  ISETP.GT.AND P1, PT, R0.reuse, 0x1, PT ;  /* 0x000000010000780c */ /* 0x040fe20003f24270 */
[----:B------:R-:W-:Y:S01]  /*2120*/  UIADD3 UR7, UR7, 0x1, URZ ;  /* 0x0000000107077890 */ /* 0x000fe2000fffe03f */
[----:B------:R-:W-:Y:S01]  /*2130*/  VIADD R0, R0, 0xffffffff ;  /* 0xffffffff00007836 */ /* 0x000fe20000000000 */
[----:B------:R-:W-:Y:S02]  /*2140*/  UISETP.NE.AND UP0, UPT, UR6, 0x4, UPT ;  /* 0x000000040600788c */ /* 0x000fe4000bf05270 */
[----:B------:R-:W-:Y:S02]  /*2150*/  UISETP.NE.AND UP1, UPT, UR7, 0x4, UPT ;  /* 0x000000040700788c */ /* 0x000fe4000bf25270 */
[----:B------:R-:W-:Y:S02]  /*2160*/  USEL UR8, URZ, 0x1, UP0 ;  /* 0x000000013f087887 */ /* 0x000fe40008000000 */
[----:B------:R-:W-:-:S02]  /*2170*/  USEL UR6, UR6, URZ, UP0 ;  /* 0x0000003f06067287 */ /* 0x000fc40008000000 */
[----:B------:R-:W-:Y:S02]  /*2180*/  USEL UR7, UR7, URZ, UP1 ;  /* 0x0000003f07077287 */ /* 0x000fe40008800000 */
[----:B------:R-:W-:Y:S01]  /*2190*/  LOP3.LUT R5, R5, UR8, RZ, 0x3c, !PT ;  /* 0x0000000805057c12 */ /* 0x000fe2000f8e3cff */
[----:B------:R-:W-:Y:S09]  /*21a0*/  @P1 BRA `(.L_x_25) ;  /* 0xfffffff400f01947 */ /* 0x000ff2000383ffff */
.L_x_18:
[----:B------:R-:W2:Y:S02]  /*21b0*/  LDC R0, c[0x0][0x28c] ;  /* 0x0000a300ff007b82 */ /* 0x000ea40000000800 */
[----:B--2---:R-:W-:-:S13]  /*21c0*/  ISETP.GE.AND P1, PT, R0, 0x1, PT ;  /* 0x000000010000780c */ /* 0x004fda0003f26270 */
[----:B------:R-:W-:Y:S05]  /*21d0*/  @!P1 BRA `(.L_x_26) ;  /* 0x0000000000409947 */ /* 0x000fea0003800000 */
[----:B------:R-:W-:Y:S05]  /*21e0*/  @!P0 BRA `(.L_x_27) ;  /* 0x0000000000048947 */ /* 0x000fea0003800000 */
[----:B------:R-:W-:Y:S01]  /*21f0*/  BPT.TRAP 0x1 ;  /* 0x000000040000795c */ /* 0x000fe20000300000 */
.L_x_27:
[----:B------:R-:W2:Y:S01]  /*2200*/  S2UR UR6, SR_CgaCtaId ;  /* 0x00000000000679c3 */ /* 0x000ea20000008800 */
[----:B------:R-:W-:Y:S01]  /*2210*/  UISETP.LT.AND UP0, UPT, UR40, 0x1, UPT ;  /* 0x000000012800788c */ /* 0x000fe2000bf01270 */
[----:B------:R-:W-:Y:S01]  /*2220*/  ISETP.GT.U32.AND P0, PT, R19, 0x1, PT ;  /* 0x000000011300780c */ /* 0x000fe20003f04070 */
[----:B------:R-:W-:Y:S02]  /*2230*/  UMOV UR5, 0x400 ;  /* 0x0000040000057882 */ /* 0x000fe40000000000 */
[----:B------:R-:W-:-:S04]  /*2240*/  USEL UR4, UR40, 0x1, UP0 ;  /* 0x0000000128047887 */ /* 0x000fc80008000000 */
[----:B------:R-:W-:-:S04]  /*2250*/  UIADD3 UR4, UR39, UR40, -UR4 ;  /* 0x0000002827047290 */ /* 0x000fc8000fffe804 */
[----:B------:R-:W-:-:S04]  /*2260*/  USHF.L.U32 UR4, UR4, 0x3, URZ ;  /* 0x0000000304047899 */ /* 0x000fc8000800063f */
[----:B------:R-:W-:Y:S02]  /*2270*/  ULOP3.LUT UR4, UR4, 0x18, URZ, 0xc0, !UPT ;  /* 0x0000001804047892 */ /* 0x000fe4000f8ec03f */
[----:B--2---:R-:W-:-:S04]  /*2280*/  ULEA UR5, UR6, UR5, 0x18 ;  /* 0x0000000506057291 */ /* 0x004fc8000f8ec03f */
[----:B------:R-:W-:-:S04]  /*2290*/  UIADD3 UR4, UR5, 0x20, UR4 ;  /* 0x0000002005047890 */ /* 0x000fc8000fffe004 */
[----:B------:R-:W-:-:S09]  /*22a0*/  UPRMT UR4, URZ, 0x654, UR4 ;  /* 0x000006543f047896 */ /* 0x000fd20008000004 */
[----:B------:R-:W-:Y:S01]  /*22b0*/  SYNCS.ARRIVE.TRANS64.RED.A1T0 RZ, [UR4], RZ ;  /* 0x000000ffffff79a7 */ /* 0x000fe20008100404 */
[----:B------:R-:W-:Y:S05]  /*22c0*/  @P0 BRA `(.L_x_26) ;  /* 0x0000000000040947 */ /* 0x000fea0003800000 */
[----:B------:R-:W-:Y:S01]  /*22d0*/  BPT.TRAP 0x1 ;  /* 0x000000040000795c */ /* 0x000fe20000300000 */
.L_x_26:
[----:B------:R-:W2:Y:S01]  /*22e0*/  LDC R6, c[0x0][0x288] ;  /* 0x0000a200ff067b82 */ /* 0x000ea20000000800 */
[----:B01----:R-:W-:Y:S01]  /*22f0*/  LOP3.LUT R4, R18, 0x60, RZ, 0xc0, !PT ;  /* 0x0000006012047812 */ /* 0x003fe200078ec0ff */
[----:B------:R-:W-:Y:S01]  /*2300*/  UIADD3 UR39, UR40, UR39, URZ ;  /* 0x0000002728277290 */ /* 0x000fe2000fffe03f */
[----:B------:R-:W-:Y:S01]  /*2310*/  LOP3.LUT R0, R22, 0x1, RZ, 0xc0, !PT ;  /* 0x0000000116007812 */ /* 0x000fe200078ec0ff */
[----:B------:R-:W-:Y:S01]  /*2320*/  IMAD.SHL.U32 R13, R153, 0x80, RZ ;  /* 0x00000080990d7824 */ /* 0x000fe200078e00ff */
[----:B------:R-:W-:Y:S01]  /*2330*/  SHF.R.U32.HI R3, RZ, 0x2, R18 ;  /* 0x00000002ff037819 */ /* 0x000fe20000011612 */
[----:B------:R-:W-:Y:S01]  /*2340*/  USHF.R.U32.HI UR4, URZ, 0x2, UR39 ;  /* 0x000000023f047899 */ /* 0x000fe20008011627 */
[----:B------:R-:W-:Y:S01]  /*2350*/  SHF.R.U32.HI R10, RZ, 0x1, R4 ;  /* 0x00000001ff0a7819 */ /* 0x000fe20000011604 */
[----:B------:R-:W-:Y:S01]  /*2360*/  IMAD.SHL.U32 R4, R0, 0x40, RZ ;  /* 0x0000004000047824 */ /* 0x000fe200078e00ff */
[----:B------:R-:W-:Y:S01]  /*2370*/  LOP3.LUT R3, R3, 0x7, RZ, 0xc0, !PT ;  /* 0x0000000703037812 */ /* 0x000fe200078ec0ff */
[----:B------:R-:W-:Y:S01]  /*2380*/  ULOP3.LUT UR4, UR4, 0x1, URZ, 0xc0, !UPT ;  /* 0x0000000104047892 */ /* 0x000fe2000f8ec03f */
[----:B------:R-:W-:Y:S01]  /*2390*/  SHF.L.U32 R15, R152, 0x8, RZ ;  /* 0x00000008980f7819 */ /* 0x000fe200000006ff */
[----:B------:R-:W-:Y:S01]  /*23a0*/  ULDC UR8, c[0x0][0x284] ;  /* 0x0000a10000087ab9 */ /* 0x000fe20000000800 */
[--C-:B------:R-:W-:Y:S01]  /*23b0*/  IADD3 R5, RZ, -R10, -R3.reuse ;  /* 0x8000000aff057210 */ /* 0x100fe20007ffe803 */
[----:B------:R-:W-:Y:S01]  /*23c0*/  UISETP.GT.U32.AND UP1, UPT, UR39, 0x3, UPT ;  /* 0x000000032700788c */ /* 0x000fe2000bf24070 */
[----:B------:R-:W-:Y:S01]  /*23d0*/  LOP3.LUT R3, R4, 0x40, R3, 0xe2, !PT ;  /* 0x0000004004037812 */ /* 0x000fe200078ee203 */
[----:B------:R-:W-:Y:S01]  /*23e0*/  UISETP.NE.U32.AND UP0, UPT, UR4, 0x1, UPT ;  /* 0x000000010400788c */ /* 0x000fe2000bf05070 */
[----:B------:R-:W-:Y:S01]  /*23f0*/  LOP3.LUT R4, R18, 0x3, RZ, 0xc0, !PT ;  /* 0x0000000312047812 */ /* 0x000fe200078ec0ff */
[----:B------:R-:W-:Y:S01]  /*2400*/  ULDC.64 UR6, c[0x0][0x5d0] ;  /* 0x0001740000067ab9 */ /* 0x000fe20000000a00 */
[----:B------:R-:W-:Y:S01]  /*2410*/  SHF.R.S32.HI R21, RZ, 0x1f, R23 ;  /* 0x0000001fff157819 */ /* 0x000fe20000011417 */
[----:B------:R-:W-:Y:S01]  /*2420*/  UISETP.LT.U32.AND UP1, UPT, UR40, 0x4, UP1 ;  /* 0x000000042800788c */ /* 0x000fe20008f21070 */
[----:B------:R-:W-:Y:S01]  /*2430*/  IMAD.WIDE R8, R152, 0x100, RZ ;  /* 0x0000010098087825 */ /* 0x000fe200078e02ff */
[----:B------:R-:W-:Y:S01]  /*2440*/  UISETP.GT.U32.AND UP0, UPT, UR40, 0x3, !UP0 ;  /* 0x000000032800788c */ /* 0x000fe2000c704070 */
[----:B--2---:R-:W-:-:S02]  /*2450*/  ISETP.GE.AND P0, PT, R13, R6, PT ;  /* 0x000000060d00720c */ /* 0x004fc40003f06270 */
[----:B------:R-:W-:Y:S01]  /*2460*/  IMAD R12, R4, -0x2, R6 ;  /* 0xfffffffe040c7824 */ /* 0x000fe200078e0206 */
[----:B------:R-:W-:Y:S01]  /*2470*/  USEL UR5, URZ, 0x1, !UP1 ;  /* 0x000000013f057887 */ /* 0x000fe2000c800000 */
[----:B------:R-:W-:Y:S01]  /*2480*/  IMAD.SHL.U32 R6, R18, 0x2, RZ ;  /* 0x0000000212067824 */ /* 0x000fe200078e00ff */
[----:B------:R-:W-:Y:S01]  /*2490*/  ISETP.GE.OR P0, PT, R15, UR8, P0 ;  /* 0x000000080f007c0c */ /* 0x000fe20008706670 */
[----:B------:R-:W-:Y:S01]  /*24a0*/  IMAD R4, R21, UR6, RZ ;  /* 0x0000000615047c24 */ /* 0x000fe2000f8e02ff */
[----:B------:R-:W-:Y:S01]  /*24b0*/  USEL UR4, URZ, 0x1, !UP0 ;  /* 0x000000013f047887 */ /* 0x000fe2000c000000 */
[----:B------:R-:W-:Y:S01]  /*24c0*/  IMAD R0, R0, -0x40, R5 ;  /* 0xffffffc000007824 */ /* 0x000fe200078e0205 */
[----:B------:R-:W-:Y:S01]  /*24d0*/  LOP3.LUT R6, R13, 0x6, R6, 0xf8, !PT ;  /* 0x000000060d067812 */ /* 0x000fe200078ef806 */
[----:B------:R-:W-:Y:S01]  /*24e0*/  IMAD R11, R23, UR7, R4 ;  /* 0x00000007170b7c24 */ /* 0x000fe2000f8e0204 */
[----:B------:R-:W-:Y:S01]  /*24f0*/  LOP3.LUT R153, R8, R3, R10, 0xfe, !PT ;  /* 0x0000000308997212 */ /* 0x000fe200078efe0a */
[----:B------:R-:W-:Y:S01]  /*2500*/  ULOP3.LUT UR39, UR39, 0x3, URZ, 0xc0, !UPT ;  /* 0x0000000327277892 */ /* 0x000fe2000f8ec03f */
[----:B------:R-:W-:Y:S01]  /*2510*/  SHF.R.S32.HI R7, RZ, 0x1f, R6 ;  /* 0x0000001fff077819 */ /* 0x000fe20000011406 */
[----:B------:R-:W-:Y:S01]  /*2520*/  ULOP3.LUT UR38, UR4, UR38, UR5, 0x96, !UPT ;  /* 0x0000002604267292 */ /* 0x000fe2000f8e9605 */
[----:B------:R-:W-:Y:S01]  /*2530*/  IADD3 R3, -R15, UR8, R0 ;  /* 0x000000080f037c10 */ /* 0x000fe2000fffe100 */
[----:B------:R-:W-:-:S02]  /*2540*/  IMAD.IADD R0, R12, 0x1, -R13 ;  /* 0x000000010c007824 */ /* 0x000fc400078e0a0d */
[----:B------:R-:W-:-:S04]  /*2550*/  IMAD.WIDE.U32 R4, R23, UR6, R6 ;  /* 0x0000000617047c25 */ /* 0x000fc8000f8e0006 */
[----:B------:R-:W-:Y:S02]  /*2560*/  IMAD.IADD R11, R5, 0x1, R11 ;  /* 0x00000001050b7824 */ /* 0x000fe400078e020b */
[----:B------:R-:W-:Y:S02]  /*2570*/  IMAD.MOV.U32 R152, RZ, RZ, -0x1 ;  /* 0xffffffffff987424 */ /* 0x000fe400078e00ff */
[----:B------:R-:W-:Y:S01]  /*2580*/  IMAD.MOV.U32 R10, RZ, RZ, R4 ;  /* 0x000000ffff0a7224 */ /* 0x000fe200078e0004 */
[----:B------:R-:W-:Y:S06]  /*2590*/  @P0 BRA `(.L_x_28) ;  /* 0x00000084006c0947 */ /* 0x000fec0003800000 */
[----:B------:R-:W0:Y:S01]  /*25a0*/  LDC.64 R4, c[0x0][0x5c8] ;  /* 0x00017200ff047b82 */ /* 0x000e220000000a00 */
[----:B-----5:R-:W-:Y:S01]  /*25b0*/  FSETP.NEU.AND P0, PT, R155, RZ, PT ;  /* 0x000000ff9b00720b */ /* 0x020fe20003f0d000 */
[----:B------:R-:W-:Y:S01]  /*25c0*/  BSSY B0, `(.L_x_28) ;  /* 0x0000858000007945 */ /* 0x000fe20003800000 */
[----:B------:R-:W-:-:S04]  /*25d0*/  ISETP.GT.AND P3, PT, R3, RZ, PT ;  /* 0x000000ff0300720c */ /* 0x000fc80003f64270 */
[----:B------:R-:W-:Y:S01]  /*25e0*/  ISETP.GT.AND P1, PT, R0, RZ, P3 ;  /* 0x000000ff0000720c */ /* 0x000fe20001f24270 */
[-C--:B0-----:R-:W-:Y:S02]  /*25f0*/  IMAD R12, R9, R4.reuse, RZ ;  /* 0x00000004090c7224 */ /* 0x081fe400078e02ff */
[----:B------:R-:W-:-:S04]  /*2600*/  IMAD.WIDE.U32 R166, R153, R4, R10 ;  /* 0x0000000499a67225 */ /* 0x000fc800078e000a */
[----:B------:R-:W-:-:S04]  /*2610*/  IMAD R11, R153, R5, R12 ;  /* 0x00000005990b7224 */ /* 0x000fc800078e020c */
[----:B------:R-:W-:Y:S01]  /*2620*/  IMAD.IADD R169, R167, 0x1, R11 ;  /* 0x00000001a7a97824 */ /* 0x000fe200078e020b */
[----:B------:R-:W-:Y:S06]  /*2630*/  @!P0 BRA `(.L_x_29) ;  /* 0x00000060000c8947 */ /* 0x000fec0003800000 */
[----:B------:R-:W0:Y:S01]  /*2640*/  LDC.64 R12, c[0x0][0x5b8] ;  /* 0x00016e00ff0c7b82 */ /* 0x000e220000000a00 */
[----:B------:R-:W-:-:S07]  /*2650*/  ULDC.64 UR4, c[0x0][0x5c0] ;  /* 0x0001700000047ab9 */ /* 0x000fce0000000a00 */
[----:B------:R-:W1:Y:S08]  /*2660*/  LDC.64 R14, c[0x0][0x5b0] ;  /* 0x00016c00ff0e7b82 */ /* 0x000e700000000a00 */
[----:B------:R-:W2:Y:S01]  /*2670*/  LDC.64 R10, c[0x0][0x5a8] ;  /* 0x00016a00ff0a7b82 */ /* 0x000ea20000000a00 */
[----:B0-----:R-:W-:-:S04]  /*2680*/  IMAD R20, R21, R12, RZ ;  /* 0x0000000c15147224 */ /* 0x001fc800078e02ff */
[C---:B------:R-:W-:Y:S02]  /*2690*/  IMAD R13, R23.reuse, R13, R20 ;  /* 0x0000000d170d7224 */ /* 0x040fe400078e0214 */
[----:B------:R-:W-:-:S04]  /*26a0*/  IMAD.WIDE.U32 R20, R23, R12, R6 ;  /* 0x0000000c17147225 */ /* 0x000fc800078e0006 */
[----:B-1----:R-:W-:Y:S02]  /*26b0*/  IMAD R156, R9, R14, RZ ;  /* 0x0000000e099c7224 */ /* 0x002fe400078e02ff */
[----:B------:R-:W-:Y:S02]  /*26c0*/  IMAD.IADD R157, R21, 0x1, R13 ;  /* 0x00000001159d7824 */ /* 0x000fe400078e020d */
[----:B------:R-:W-:Y:S02]  /*26d0*/  IMAD R167, R153, R15, R156 ;  /* 0x0000000f99a77224 */ /* 0x000fe400078e029c */
[----:B------:R-:W-:-:S04]  /*26e0*/  IMAD.MOV.U32 R156, RZ, RZ, R20 ;  /* 0x000000ffff9c7224 */ /* 0x000fc800078e0014 */
[----:B------:R-:W-:-:S04]  /*26f0*/  IMAD.WIDE.U32 R158, R153, R14, R156 ;  /* 0x0000000e999e7225 */ /* 0x000fc800078e009c */
[----:B------:R-:W-:Y:S01]  /*2700*/  IMAD.IADD R159, R159, 0x1, R167 ;  /* 0x000000019f9f7824 */ /* 0x000fe200078e02a7 */
[----:B--2---:R-:W-:-:S04]  /*2710*/  LEA R160, P0, R158, R10, 0x1 ;  /* 0x0000000a9ea07211 */ /* 0x004fc800078008ff */
[----:B------:R-:W-:-:S05]  /*2720*/  LEA.HI.X R161, R158, R11, R159, 0x1, P0 ;  /* 0x0000000b9ea17211 */ /* 0x000fca00000f0c9f */
[----:B------:R-:W2:Y:S01]  /*2730*/  @P1 LDG.E.LTC128B.U16 R165, desc[UR36][R160.64] ;  /* 0x00000024a0a51981 */ /* 0x000ea2000c1e1520 */
[----:B------:R-:W-:Y:S01]  /*2740*/  IMAD.WIDE.U32 R162, R153, R14, R6 ;  /* 0x0000000e99a27225 */ /* 0x000fe200078e0006 */
[----:B------:R-:W-:Y:S01]  /*2750*/  ISETP.GT.AND P2, PT, R0, 0x1, P3 ;  /* 0x000000010000780c */ /* 0x000fe20001f44270 */
[----:B------:R-:W-:Y:S03]  /*2760*/  BSSY B1, `(.L_x_30) ;  /* 0x0000012000017945 */ /* 0x000fe60003800000 */
[----:B------:R-:W-:-:S03]  /*2770*/  IADD3 R163, R167, R163, RZ ;  /* 0x000000a3a7a37210 */ /* 0x000fc60007ffe0ff */
[----:B------:R-:W-:-:S04]  /*2780*/  IMAD.WIDE.U32 R162, R23, R12, R162 ;  /* 0x0000000c17a27225 */ /* 0x000fc800078e00a2 */
[----:B--2---:R-:W-:-:S04]  /*2790*/  IMAD.U32 R158, R165, 0x10000, RZ ;  /* 0x00010000a59e7824 */ /* 0x004fc800078e00ff */
[----:B------:R-:W-:Y:S01]  /*27a0*/  FMUL R159, R158, R155 ;  /* 0x0000009b9e9f7220 */ /* 0x000fe20000400000 */
[----:B------:R-:W-:-:S03]  /*27b0*/  LEA R158, P0, R166, UR4, 0x1 ;  /* 0x00000004a69e7c11 */ /* 0x000fc6000f8008ff */
[----:B------:R-:W-:Y:S01]  /*27c0*/  FFMA R159, R88, R154, R159 ;  /* 0x0000009a589f7223 */ /* 0x000fe2000000009f */
[----:B------:R-:W-:-:S04]  /*27d0*/  IMAD.IADD R88, R13, 0x1, R163 ;  /* 0x000000010d587824 */ /* 0x000fc800078e02a3 */
[----:B------:R-:W-:Y:S02]  /*27e0*/  F2FP.BF16.F32.PACK_AB R161, RZ, R159 ;  /* 0x0000009fffa1723e */ /* 0x000fe400000010ff */
[----:B------:R-:W-:Y:S02]  /*27f0*/  LEA.HI.X R159, R166, UR5, R169, 0x1, P0 ;  /* 0x00000005a69f7c11 */ /* 0x000fe400080f0ca9 */
[----:B------:R-:W-:Y:S02]  /*2800*/  PRMT R163, R161, 0x7610, R163 ;  /* 0x00007610a1a37816 */ /* 0x000fe400000000a3 */
[----:B------:R-:W-:-:S03]  /*2810*/  LEA R160, P0, R162, R10, 0x1 ;  /* 0x0000000aa2a07211 */ /* 0x000fc600078008ff */
[----:B------:R0:W-:Y:S01]  /*2820*/  @P1 STG.E.U16 desc[UR36][R158.64], R163 ;  /* 0x000000a39e001986 */ /* 0x0001e2000c101524 */
[----:B------:R-:W-:Y:S01]  /*2830*/  LEA.HI.X R161, R162, R11, R88, 0x1, P0 ;  /* 0x0000000ba2a17211 */ /* 0x000fe200000f0c58 */
[C---:B------:R-:W-:Y:S01]  /*2840*/  IMAD.SHL.U32 R162, R14.reuse, 0x8, RZ ;  /* 0x000000080ea27824 */ /* 0x040fe200078e00ff */
[----:B0-----:R-:W-:Y:S01]  /*2850*/  SHF.L.U64.HI R163, R14, 0x3, R15 ;  /* 0x000000030ea37819 */ /* 0x001fe2000001020f */
[----:B------:R-:W-:Y:S06]  /*2860*/  @!P2 BRA `(.L_x_31) ;  /* 0x000000000004a947 */ /* 0x000fec0003800000 */
[----:B------:R0:W5:Y:S02]  /*2870*/  LDG.E.LTC128B.U16 R165, desc[UR36][R160.64+0x2] ;  /* 0x00000224a0a57981 */ /* 0x000164000c1e1520 */
.L_x_31:
[----:B------:R-:W-:Y:S05]  /*2880*/  BSYNC B1 ;  /* 0x0000000000017941 */ /* 0x000fea0003800000 */
.L_x_30:
[----:B-----5:R-:W-:Y:S01]  /*2890*/  IMAD.U32 R88, R165, 0x10000, RZ ;  /* 0x00010000a5587824 */ /* 0x020fe200078e00ff */
[----:B------:R-:W-:Y:S01]  /*28a0*/  ISETP.GT.AND P0, PT, R3, 0x8, PT ;  /* 0x000000080300780c */ /* 0x000fe20003f04270 */
[----:B------:R-:W-:Y:S01]  /*28b0*/  IMAD.WIDE.U32 R170, R153, R14, R162 ;  /* 0x0000000e99aa7225 */ /* 0x000fe200078e00a2 */
[----:B------:R-:W-:-:S03]  /*28c0*/  PRMT R172, R165, 0x7610, R172 ;  /* 0x00007610a5ac7816 */ /* 0x000fc600000000ac */
[----:B------:R-:W-:Y:S01]  /*28d0*/  FMUL R88, R88, R155 ;  /* 0x0000009b58587220 */ /* 0x000fe20000400000 */
[----:B------:R-:W-:Y:S01]  /*28e0*/  ISETP.GT.AND P1, PT, R0, RZ, P0 ;  /* 0x000000ff0000720c */ /* 0x000fe20000724270 */
[----:B------:R-:W-:Y:S01]  /*28f0*/  IMAD.IADD R169, R167, 0x1, R171 ;  /* 0x00000001a7a97824 */ /* 0x000fe200078e02ab */
[----:B------:R-:W-:Y:S01]  /*2900*/  IADD3 R166, P4, R20, R170, RZ ;  /* 0x000000aa14a67210 */ /* 0x000fe20007f9e0ff */
[----:B------:R-:W-:-:S04]  /*2910*/  FFMA R89, R89, R154, R88 ;  /* 0x0000009a59597223 */ /* 0x000fc80000000058 */
[----:B------:R-:W-:Y:S01]  /*2920*/  IMAD.X R167, R169, 0x1, R157, P4 ;  /* 0x00000001a9a77824 */ /* 0x000fe200020e069d */
[----:B------:R-:W-:Y:S02]  /*2930*/  F2FP.BF16.F32.PACK_AB R168, RZ, R89 ;  /* 0x00000059ffa8723e */ /* 0x000fe400000010ff */
[----:B------:R-:W-:Y:S02]  /*2940*/  LEA R88, P4, R166, R10, 0x1 ;  /* 0x0000000aa6587211 */ /* 0x000fe400078808ff */
[----:B------:R-:W-:Y:S02]  /*2950*/  PRMT R171, R168, 0x7610, R171 ;  /* 0x00007610a8ab7816 */ /* 0x000fe400000000ab */
[----:B------:R-:W-:-:S03]  /*2960*/  LEA.HI.X R89, R166, R11, R167, 0x1, P4 ;  /* 0x0000000ba6597211 */ /* 0x000fc600020f0ca7 */
[----:B------:R1:W-:Y:S04]  /*2970*/  @P2 STG.E.U16 desc[UR36][R158.64+0x2], R171 ;  /* 0x000002ab9e002986 */ /* 0x0003e8000c101524 */
[----:B------:R2:W3:Y:S01]  /*2980*/  @P1 LDG.E.LTC128B.U16 R172, desc[UR36][R88.64] ;  /* 0x0000002458ac1981 */ /* 0x0004e2000c1e1520 */
[----:B------:R-:W-:Y:S01]  /*2990*/  IMAD.SHL.U32 R165, R4, 0x10, RZ ;  /* 0x0000001004a57824 */ /* 0x000fe200078e00ff */
[----:B------:R-:W-:Y:S01]  /*29a0*/  IADD3 R170, P2, R6, R170, RZ ;  /* 0x000000aa06aa7210 */ /* 0x000fe20007f5e0ff */
[----:B------:R-:W-:Y:S03]  /*29b0*/  BSSY B1, `(.L_x_32) ;  /* 0x0000011000017945 */ /* 0x000fe60003800000 */
[----:B------:R-:W-:Y:S01]  /*29c0*/  IADD3 R168, P4, R165, R158, RZ ;  /* 0x0000009ea5a87210 */ /* 0x000fe20007f9e0ff */
[----:B-1----:R-:W-:Y:S01]  /*29d0*/  IMAD.X R171, R7, 0x1, R169, P2 ;  /* 0x0000000107ab7824 */ /* 0x002fe200010e06a9 */
[----:B------:R-:W-:Y:S01]  /*29e0*/  ISETP.GT.AND P2, PT, R0, 0x1, P0 ;  /* 0x000000010000780c */ /* 0x000fe20000744270 */
[----:B------:R-:W-:-:S03]  /*29f0*/  IMAD.WIDE.U32 R170, R23, R12, R170 ;  /* 0x0000000c17aa7225 */ /* 0x000fc600078e00aa */
[----:B--2---:R-:W-:Y:S01]  /*2a00*/  LEA R88, P5, R170, R10, 0x1 ;  /* 0x0000000aaa587211 */ /* 0x004fe200078a08ff */
[----:B---3--:R-:W-:-:S04]  /*2a10*/  IMAD.U32 R166, R172, 0x10000, RZ ;  /* 0x00010000aca67824 */ /* 0x008fc800078e00ff */
[----:B------:R-:W-:Y:S01]  /*2a20*/  FMUL R167, R166, R155 ;  /* 0x0000009ba6a77220 */ /* 0x000fe20000400000 */
[----:B------:R-:W-:-:S03]  /*2a30*/  IMAD.IADD R166, R13, 0x1, R171 ;  /* 0x000000010da67824 */ /* 0x000fc600078e02ab */
[----:B------:R-:W-:Y:S01]  /*2a40*/  FFMA R90, R90, R154, R167 ;  /* 0x0000009a5a5a7223 */ /* 0x000fe200000000a7 */
[----:B------:R-:W-:Y:S02]  /*2a50*/  SHF.L.U64.HI R167, R4, 0x4, R5 ;  /* 0x0000000404a77819 */ /* 0x000fe40000010205 */
[----:B------:R-:W-:Y:S02]  /*2a60*/  LEA.HI.X R89, R170, R11, R166, 0x1, P5 ;  /* 0x0000000baa597211 */ /* 0x000fe400028f0ca6 */
[----:B------:R-:W-:Y:S02]  /*2a70*/  F2FP.BF16.F32.PACK_AB R90, RZ, R90 ;  /* 0x0000005aff5a723e */ /* 0x000fe400000010ff */
[----:B------:R-:W-:-:S05]  /*2a80*/  IADD3.X R169, R167, R159, RZ, P4, !PT ;  /* 0x0000009fa7a97210 */ /* 0x000fca00027fe4ff */
[----:B------:R1:W-:Y:S01]  /*2a90*/  @P1 STG.E.U16 desc[UR36][R168.64], R90 ;  /* 0x0000005aa8001986 */ /* 0x0003e2000c101524 */
[----:B------:R-:W-:Y:S05]  /*2aa0*/  @!P2 BRA `(.L_x_33) ;  /* 0x000000000004a947 */ /* 0x000fea0003800000 */
[----:B------:R2:W5:Y:S02]  /*2ab0*/  LDG.E.LTC128B.U16 R172, desc[UR36][R88.64+0x2] ;  /* 0x0000022458ac7981 */ /* 0x000564000c1e1520 */
.L_x_33:
[----:B------:R-:W-:Y:S05]  /*2ac0*/  BSYNC B1 ;  /* 0x0000000000017941 */ /* 0x000fea0003800000 */
.L_x_32:
[----:B-1---5:R-:W-:Y:S01]  /*2ad0*/  IMAD.U32 R90, R172, 0x10000, RZ ;  /* 0x00010000ac5a7824 */ /* 0x022fe200078e00ff */
[----:B------:R-:W-:Y:S01]  /*2ae0*/  ISETP.GT.AND P1, PT, R0, 0x8, P3 ;  /* 0x000000080000780c */ /* 0x000fe20001f24270 */
[----:B------:R-:W-:Y:S02]  /*2af0*/  BSSY B1, `(.L_x_34) ;  /* 0x000000a000017945 */ /* 0x000fe40003800000 */
[----:B------:R-:W-:-:S04]  /*2b00*/  FMUL R90, R90, R155 ;  /* 0x0000009b5a5a7220 */ /* 0x000fc80000400000 */
[----:B------:R-:W-:Y:S01]  /*2b10*/  FFMA R90, R91, R154, R90 ;  /* 0x0000009a5b5a7223 */ /* 0x000fe2000000005a */
[----:B------:R-:W-:-:S04]  /*2b20*/  @P2 IMAD.MOV.U32 R91, RZ, RZ, R169 ;  /* 0x000000ffff5b2224 */ /* 0x000fc800078e00a9 */
[----:B------:R-:W-:-:S04]  /*2b30*/  F2FP.BF16.F32.PACK_AB R90, RZ, R90 ;  /* 0x0000005aff5a723e */ /* 0x000fc800000010ff */
[----:B------:R-:W-:Y:S01]  /*2b40*/  PRMT R166, R90, 0x7610, R166 ;  /* 0x000076105aa67816 */ /* 0x000fe200000000a6 */
[----:B------:R-:W-:-:S05]  /*2b50*/  @P2 IMAD.MOV.U32 R90, RZ, RZ, R168 ;  /* 0x000000ffff5a2224 */ /* 0x000fca00078e00a8 */
[----:B------:R1:W-:Y:S01]  /*2b60*/  @P2 STG.E.U16 desc[UR36][R90.64+0x2], R166 ;  /* 0x000002a65a002986 */ /* 0x0003e2000c101524 */
[----:B------:R-:W-:Y:S05]  /*2b70*/  @!P1 BRA `(.L_x_35) ;  /* 0x0000000000049947 */ /* 0x000fea0003800000 */
[----:B------:R3:W5:Y:S02]  /*2b80*/  LDG.E.LTC128B.U16 R172, desc[UR36][R160.64+0x10] ;  /* 0x00001024a0ac7981 */ /* 0x000764000c1e1520 */
.L_x_35:
[----:B------:R-:W-:Y:S05]  /*2b90*/  BSYNC B1 ;  /* 0x0000000000017941 */ /* 0x000fea0003800000 */
.L_x_34:
[----:B-1---5:R-:W-:Y:S01]  /*2ba0*/  IMAD.U32 R90, R172, 0x10000, RZ ;  /* 0x00010000ac5a7824 */ /* 0x022fe200078e00ff */
[----:B------:R-:W-:Y:S01]  /*2bb0*/  ISETP.GT.AND P2, PT, R0, 0x9, P3 ;  /* 0x000000090000780c */ /* 0x000fe20001f44270 */
[----:B------:R-:W-:Y:S02]  /*2bc0*/  BSSY B1, `(.L_x_36) ;  /* 0x000000a000017945 */ /* 0x000fe40003800000 */
[----:B------:R-:W-:Y:S01]  /*2bd0*/  FMUL R91, R90, R155 ;  /* 0x0000009b5a5b7220 */ /* 0x000fe20000400000 */
[----:B------:R-:W-:-:S03]  /*2be0*/  @P1 IMAD.MOV.U32 R90, RZ, RZ, R158 ;  /* 0x000000ffff5a1224 */ /* 0x000fc600078e009e */
[----:B------:R-:W-:-:S05]  /*2bf0*/  FFMA R91, R92, R154, R91 ;  /* 0x0000009a5c5b7223 */ /* 0x000fca000000005b */
[----:B------:R-:W-:-:S04]  /*2c00*/  F2FP.BF16.F32.PACK_AB R91, RZ, R91 ;  /* 0x0000005bff5b723e */ /* 0x000fc800000010ff */
[----:B------:R-:W-:Y:S01]  /*2c10*/  PRMT R92, R91, 0x7610, R92 ;  /* 0x000076105b5c7816 */ /* 0x000fe2000000005c */
[----:B------:R-:W-:-:S05]  /*2c20*/  @P1 IMAD.MOV.U32 R91, RZ, RZ, R159 ;  /* 0x000000ffff5b1224 */ /* 0x000fca00078e009f */
[----:B------:R1:W-:Y:S01]  /*2c30*/  @P1 STG.E.U16 desc[UR36][R90.64+0x10], R92 ;  /* 0x0000105c5a001986 */ /* 0x0003e2000c101524 */
[----:B------:R-:W-:Y:S05]  /*2c40*/  @!P2 BRA `(.L_x_37) ;  /* 0x000000000004a947 */ /* 0x000fea0003800000 */
[----:B------:R4:W5:Y:S02]  /*2c50*/  LDG.E.LTC128B.U16 R172, desc[UR36][R160.64+0x12] ;  /* 0x00001224a0ac7981 */ /* 0x000964000c1e1520 */
.L_x_37:
[----:B------:R-:W-:Y:S05]  /*2c60*/  BSYNC B1 ;  /* 0x0000000000017941 */ /* 0x000fea0003800000 */
.L_x_36:
[----:B-1---5:R-:W-:Y:S01]  /*2c70*/  IMAD.U32 R90, R172, 0x10000, RZ ;  /* 0x00010000ac5a7824 */ /* 0x022fe200078e00ff */
[----:B------:R-:W-:Y:S01]  /*2c80*/  ISETP.GT.AND P1, PT, R0, 0x8, P0 ;  /* 0x000000080000780c */ /* 0x000fe20000724270 */
[----:B------:R-:W-:Y:S01]  /*2c90*/  @P2 IMAD.MOV.U32 R91, RZ, RZ, R159 ;  /* 0x000000ffff5b2224 */ /* 0x000fe200078e009f */
[----:B------:R-:W-:Y:S01]  /*2ca0*/  BSSY B1, `(.L_x_38) ;  /* 0x0000009000017945 */ /* 0x000fe20003800000 */
[----:B------:R-:W-:-:S04]  /*2cb0*/  FMUL R90, R90, R155 ;  /* 0x0000009b5a5a7220 */ /* 0x000fc80000400000 */
[----:B------:R-:W-:-:S05]  /*2cc0*/  FFMA R90, R93, R154, R90 ;  /* 0x0000009a5d5a7223 */ /* 0x000fca000000005a */
[----:B------:R-:W-:-:S04]  /*2cd0*/  F2FP.BF16.F32.PACK_AB R90, RZ, R90 ;  /* 0x0000005aff5a723e */ /* 0x000fc800000010ff */
[----:B------:R-:W-:Y:S01]  /*2ce0*/  PRMT R92, R90, 0x7610, R92 ;  /* 0x000076105a5c7816 */ /* 0x000fe2000000005c */
[----:B------:R-:W-:-:S05]  /*2cf0*/  @P2 IMAD.MOV.U32 R90, RZ, RZ, R158 ;  /* 0x000000ffff5a2224 */ /* 0x000fca00078e009e */
[----:B------:R1:W-:Y:S01]  /*2d00*/  @P2 STG.E.U16 desc[UR36][R90.64+0x12], R92 ;  /* 0x0000125c5a002986 */ /* 0x0003e2000c101524 */
[----:B------:R-:W-:Y:S05]  /*2d10*/  @!P1 BRA `(.L_x_39) ;  /* 0x0000000000049947 */ /* 0x000fea0003800000 */
[----:B------:R0:W5:Y:S02]  /*2d20*/  LDG.E.LTC128B.U16 R172, desc[UR36][R88.64+0x10] ;  /* 0x0000102458ac7981 */ /* 0x000164000c1e1520 */
.L_x_39:
[----:B------:R-:W-:Y:S05]  /*2d30*/  BSYNC B1 ;  /* 0x0000000000017941 */ /* 0x000fea0003800000 */
.L_x_38:
[----:B-1---5:R-:W-:Y:S01]  /*2d40*/  SHF.L.U32 R90, R172, 0x10, RZ ;  /* 0x00000010ac5a7819 */ /* 0x022fe200000006ff */
[----:B------:R-:W-:Y:S01]  /*2d50*/  BSSY B1, `(.L_x_40) ;  /* 0x000000b000017945 */ /* 0x000fe20003800000 */
[----:B------:R-:W-:-:S03]  /*2d60*/  ISETP.GT.AND P2, PT, R0, 0x9, P0 ;  /* 0x000000090000780c */ /* 0x000fc60000744270 */
        /* <DEDUP_REMOVED lines=9> */
.L_x_41:
[----:B------:R-:W-:Y:S05]  /*2e00*/  BSYNC B1 ;  /* 0x0000000000017941 */ /* 0x000fea0003800000 */
.L_x_40:
        /* <DEDUP_REMOVED lines=12> */
.L_x_43:
[----:B------:R-:W-:Y:S05]  /*2ed0*/  BSYNC B1 ;  /* 0x0000000000017941 */ /* 0x000fea0003800000 */
.L_x_42:
        /* <DEDUP_REMOVED lines=12> */
.L_x_45:
[----:B------:R-:W-:Y:S05]  /*2fa0*/  BSYNC B1 ;  /* 0x0000000000017941 */ /* 0x000fea0003800000 */
.L_x_44:
[----:B-1---5:R-:W-:Y:S01]  /*2fb0*/  IMAD.U32 R90, R172, 0x10000, RZ ;  /* 0x00010000ac5a7824 */ /* 0x022fe200078e00ff */
[----:B------:R-:W-:Y:S01]  /*2fc0*/  ISETP.GT.AND P1, PT, R0, 0x10, P0 ;  /* 0x000000100000780c */ /* 0x000fe20000724270 */
[----:B------:R-:W-:Y:S01]  /*2fd0*/  @P2 IMAD.MOV.U32 R91, RZ, RZ, R159 ;  /* 0x000000ffff5b2224 */ /* 0x000fe200078e009f */
[----:B------:R-:W-:Y:S01]  /*2fe0*/  BSSY B1, `(.L_x_46) ;  /* 0x0000009000017945 */ /* 0x000fe20003800000 */
[----:B------:R-:W-:-:S04]  /*2ff0*/  FMUL R90, R90, R155 ;  /* 0x0000009b5a5a7220 */ /* 0x000fc80000400000 */
[----:B------:R-:W-:-:S05]  /*3000*/  FFMA R90, R97, R154, R90 ;  /* 0x0000009a615a7223 */ /* 0x000fca000000005a */
[----:B------:R-:W-:-:S04]  /*3010*/  F2FP.BF16.F32.PACK_AB R90, RZ, R90 ;  /* 0x0000005aff5a723e */ /* 0x000fc800000010ff */
[----:B------:R-:W-:Y:S02]  /*3020*/  PRMT R92, R90, 0x7610, R92 ;  /* 0x000076105a5c7816 */ /* 0x000fe4000000005c */
[----:B------:R-:W-:-:S05]  /*3030*/  @P2 MOV R90, R158 ;  /* 0x0000009e005a2202 */ /* 0x000fca0000000f00 */
[----:B------:R1:W-:Y:S01]  /*3040*/  @P2 STG.E.U16 desc[UR36][R90.64+0x22], R92 ;  /* 0x0000225c5a002986 */ /* 0x0003e2000c101524 */
[----:B------:R-:W-:Y:S05]  /*3050*/  @!P1 BRA `(.L_x_47) ;  /* 0x0000000000049947 */ /* 0x000fea0003800000 */
[----:B------:R0:W5:Y:S02]  /*3060*/  LDG.E.LTC128B.U16 R172, desc[UR36][R88.64+0x20] ;  /* 0x0000202458ac7981 */ /* 0x000164000c1e1520 */
.L_x_47:
[----:B------:R-:W-:Y:S05]  /*3070*/  BSYNC B1 ;  /* 0x0000000000017941 */ /* 0x000fea0003800000 */
.L_x_46:
        /* <DEDUP_REMOVED lines=12> */
.L_x_49:
[----:B------:R-:W-:Y:S05]  /*3140*/  BSYNC B1 ;  /* 0x0000000000017941 */ /* 0x000fea0003800000 */
.L_x_48:
        /* <DEDUP_REMOVED lines=12> */
.L_x_51:
[----:B------:R-:W-:Y:S05]  /*3210*/  BSYNC B1 ;  /* 0x0000000000017941 */ /* 0x000fea0003800000 */
.L_x_50:
[----:B-1---5:R-:W-:Y:S01]  /*3220*/  IMAD.U32 R90, R172, 0x10000, RZ ;  /* 0x00010000ac5a7824 */ /* 0x022fe200078e00ff */
[----:B------:R-:W-:Y:S01]  /*3230*/  ISETP.GT.AND P2, PT, R0, 0x19, P3 ;  /* 0x000000190000780c */ /* 0x000fe20001f44270 */
[----:B------:R-:W-:Y:S02]  /*3240*/  BSSY B1, `(.L_x_52) ;  /* 0x000000a000017945 */ /* 0x000fe40003800000 */
[----:B------:R-:W-:Y:S01]  /*3250*/  FMUL R91, R90, R155 ;  /* 0x0000009b5a5b7220 */ /* 0x000fe20000400000 */
[----:B------:R-:W-:-:S03]  /*3260*/  @P1 IMAD.MOV.U32 R90, RZ, RZ, R158 ;  /* 0x000000ffff5a1224 */ /* 0x000fc600078e009e */
[----:B------:R-:W-:-:S05]  /*3270*/  FFMA R91, R100, R154, R91 ;  /* 0x0000009a645b7223 */ /* 0x000fca000000005b */
[----:B------:R-:W-:-:S04]  /*3280*/  F2FP.BF16.F32.PACK_AB R91, RZ, R91 ;  /* 0x0000005bff5b723e */ /* 0x000fc800000010ff */
[----:B------:R-:W-:Y:S02]  /*3290*/  PRMT R92, R91, 0x7610, R92 ;  /* 0x000076105b5c7816 */ /* 0x000fe4000000005c */
[----:B------:R-:W-:-:S05]  /*32a0*/  @P1 MOV R91, R159 ;  /* 0x0000009f005b1202 */ /* 0x000fca0000000f00 */
[----:B------:R1:W-:Y:S01]  /*32b0*/  @P1 STG.E.U16 desc[UR36][R90.64+0x30], R92 ;  /* 0x0000305c5a001986 */ /* 0x0003e2000c101524 */
[----:B------:R-:W-:Y:S05]  /*32c0*/  @!P2 BRA `(.L_x_53) ;  /* 0x000000000004a947 */ /* 0x000fea0003800000 */
[----:B------:R0:W5:Y:S02]  /*32d0*/  LDG.E.LTC128B.U16 R172, desc[UR36][R160.64+0x32] ;  /* 0x00003224a0ac7981 */ /* 0x000164000c1e1520 */
.L_x_53:
[----:B------:R-:W-:Y:S05]  /*32e0*/  BSYNC B1 ;  /* 0x0000000000017941 */ /* 0x000fea0003800000 */
.L_x_52:
        /* <DEDUP_REMOVED lines=12> */
.L_x_55:
[----:B------:R-:W-:Y:S05]  /*33b0*/  BSYNC B1 ;  /* 0x0000000000017941 */ /* 0x000fea0003800000 */
.L_x_54:
        /* <DEDUP_REMOVED lines=12> */
.L_x_57:
[----:B------:R-:W-:Y:S05]  /*3480*/  BSYNC B1 ;  /* 0x0000000000017941 */ /* 0x000fea0003800000 */
.L_x_56:
        /* <DEDUP_REMOVED lines=12> */
.L_x_59:
[----:B------:R-:W-:Y:S05]  /*3550*/  BSYNC B1 ;  /* 0x0000000000017941 */ /* 0x000fea0003800000 */
.L_x_58:
        /* <DEDUP_REMOVED lines=12> */
.L_x_61:
[----:B------:R-:W-:Y:S05]  /*3620*/  BSYNC B1 ;  /* 0x0000000000017941 */ /* 0x000fea0003800000 */
.L_x_60:
        /* <DEDUP_REMOVED lines=12> */
.L_x_63:
[----:B------:R-:W-:Y:S05]  /*36f0*/  BSYNC B1 ;  /* 0x0000000000017941 */ /* 0x000fea0003800000 */
.L_x_62:
        /* <DEDUP_REMOVED lines=12> */
.L_x_65:
[----:B------:R-:W-:Y:S05]  /*37c0*/  BSYNC B1 ;  /* 0x0000000000017941 */ /* 0x000fea0003800000 */
.L_x_64:
        /* <DEDUP_REMOVED lines=12> */
.L_x_67:
[----:B------:R-:W-:Y:S05]  /*3890*/  BSYNC B1 ;  /* 0x0000000000017941 */ /* 0x000fea0003800000 */
.L_x_66:
        /* <DEDUP_REMOVED lines=12> */
.L_x_69:
[----:B------:R-:W-:Y:S05]  /*3960*/  BSYNC B1 ;  /* 0x0000000000017941 */ /* 0x000fea0003800000 */
.L_x_68:
        /* <DEDUP_REMOVED lines=12> */
.L_x_71:
[----:B------:R-:W-:Y:S05]  /*3a30*/  BSYNC B1 ;  /* 0x0000000000017941 */ /* 0x000fea0003800000 */
.L_x_70:
        /* <DEDUP_REMOVED lines=12> */
.L_x_73:
[----:B------:R-:W-:Y:S05]  /*3b00*/  BSYNC B1 ;  /* 0x0000000000017941 */ /* 0x000fea0003800000 */
.L_x_72:
        /* <DEDUP_REMOVED lines=12> */
.L_x_75:
[----:B------:R-:W-:Y:S05]  /*3bd0*/  BSYNC B1 ;  /* 0x0000000000017941 */ /* 0x000fea0003800000 */
.L_x_74:
        /* <DEDUP_REMOVED lines=12> */
.L_x_77:
[----:B------:R-:W-:Y:S05]  /*3ca0*/  BSYNC B1 ;  /* 0x0000000000017941 */ /* 0x000fea0003800000 */
.L_x_76:
        /* <DEDUP_REMOVED lines=12> */
.L_x_79:
[----:B------:R-:W-:Y:S05]  /*3d70*/  BSYNC B1 ;  /* 0x0000000000017941 */ /* 0x000fea0003800000 */
.L_x_78:
        /* <DEDUP_REMOVED lines=12> */
.L_x_81:
[----:B------:R-:W-:Y:S05]  /*3e40*/  BSYNC B1 ;  /* 0x0000000000017941 */ /* 0x000fea0003800000 */
.L_x_80:
        /* <DEDUP_REMOVED lines=12> */
.L_x_83:
[----:B------:R-:W-:Y:S05]  /*3f10*/  BSYNC B1 ;  /* 0x0000000000017941 */ /* 0x000fea0003800000 */
.L_x_82:
        /* <DEDUP_REMOVED lines=12> */
.L_x_85:
[----:B------:R-:W-:Y:S05]  /*3fe0*/  BSYNC B1 ;  /* 0x0000000000017941 */ /* 0x000fea0003800000 */
.L_x_84:
        /* <DEDUP_REMOVED lines=12> */
.L_x_87:
[----:B------:R-:W-:Y:S05]  /*40b0*/  BSYNC B1 ;  /* 0x0000000000017941 */ /* 0x000fea0003800000 */
.L_x_86:
        /* <DEDUP_REMOVED lines=12> */
.L_x_89:
[----:B------:R-:W-:Y:S05]  /*4180*/  BSYNC B1 ;  /* 0x0000000000017941 */ /* 0x000fea0003800000 */
.L_x_88:
        /* <DEDUP_REMOVED lines=12> */
.L_x_91:
[----:B------:R-:W-:Y:S05]  /*4250*/  BSYNC B1 ;  /* 0x0000000000017941 */ /* 0x000fea0003800000 */
.L_x_90:
        /* <DEDUP_REMOVED lines=12> */
.L_x_93:
[----:B------:R-:W-:Y:S05]  /*4320*/  BSYNC B1 ;  /* 0x0000000000017941 */ /* 0x000fea0003800000 */
.L_x_92:
        /* <DEDUP_REMOVED lines=12> */
.L_x_95:
[----:B------:R-:W-:Y:S05]  /*43f0*/  BSYNC B1 ;  /* 0x0000000000017941 */ /* 0x000fea0003800000 */
.L_x_94:
        /* <DEDUP_REMOVED lines=12> */
.L_x_97:
[----:B------:R-:W-:Y:S05]  /*44c0*/  BSYNC B1 ;  /* 0x0000000000017941 */ /* 0x000fea0003800000 */
.L_x_96:
        /* <DEDUP_REMOVED lines=12> */
.L_x_99:
[----:B------:R-:W-:Y:S05]  /*4590*/  BSYNC B1 ;  /* 0x0000000000017941 */ /* 0x000fea0003800000 */
.L_x_98:
        /* <DEDUP_REMOVED lines=12> */
.L_x_101:
[----:B------:R-:W-:Y:S05]  /*4660*/  BSYNC B1 ;  /* 0x0000000000017941 */ /* 0x000fea0003800000 */
.L_x_100:
        /* <DEDUP_REMOVED lines=12> */
.L_x_103:
[----:B------:R-:W-:Y:S05]  /*4730*/  BSYNC B1 ;  /* 0x0000000000017941 */ /* 0x000fea0003800000 */
.L_x_102:
        /* <DEDUP_REMOVED lines=12> */
.L_x_105:
[----:B------:R-:W-:Y:S05]  /*4800*/  BSYNC B1 ;  /* 0x0000000000017941 */ /* 0x000fea0003800000 */
.L_x_104:
        /* <DEDUP_REMOVED lines=12> */
.L_x_107:
[----:B------:R-:W-:Y:S05]  /*48d0*/  BSYNC B1 ;  /* 0x0000000000017941 */ /* 0x000fea0003800000 */
.L_x_106:
        /* <DEDUP_REMOVED lines=12> */
.L_x_109:
[----:B------:R-:W-:Y:S05]  /*49a0*/  BSYNC B1 ;  /* 0x0000000000017941 */ /* 0x000fea0003800000 */
.L_x_108:
        /* <DEDUP_REMOVED lines=12> */
.L_x_111:
[----:B------:R-:W-:Y:S05]  /*4a70*/  BSYNC B1 ;  /* 0x0000000000017941 */ /* 0x000fea0003800000 */
.L_x_110:
        /* <DEDUP_REMOVED lines=12> */
.L_x_113:
[----:B------:R-:W-:Y:S05]  /*4b40*/  BSYNC B1 ;  /* 0x0000000000017941 */ /* 0x000fea0003800000 */
.L_x_112:
        /* <DEDUP_REMOVED lines=12> */
.L_x_115:
[----:B------:R-:W-:Y:S05]  /*4c10*/  BSYNC B1 ;  /* 0x0000000000017941 */ /* 0x000fea0003800000 */
.L_x_114:
        /* <DEDUP_REMOVED lines=12> */
.L_x_117:
[----:B------:R-:W-:Y:S05]  /*4ce0*/  BSYNC B1 ;  /* 0x0000000000017941 */ /* 0x000fea0003800000 */
.L_x_116:
        /* <DEDUP_REMOVED lines=12> */
.L_x_119:
[----:B------:R-:W-:Y:S05]  /*4db0*/  BSYNC B1 ;  /* 0x0000000000017941 */ /* 0x000fea0003800000 */
.L_x_118:
        /* <DEDUP_REMOVED lines=12> */
.L_x_121:
[----:B------:R-:W-:Y:S05]  /*4e80*/  BSYNC B1 ;  /* 0x0000000000017941 */ /* 0x000fea0003800000 */
.L_x_120:
        /* <DEDUP_REMOVED lines=12> */
.L_x_123:
[----:B------:R-:W-:Y:S05]  /*4f50*/  BSYNC B1 ;  /* 0x0000000000017941 */ /* 0x000fea0003800000 */
.L_x_122:
        /* <DEDUP_REMOVED lines=12> */
.L_x_125:
[----:B------:R-:W-:Y:S05]  /*5020*/  BSYNC B1 ;  /* 0x0000000000017941 */ /* 0x000fea0003800000 */
.L_x_124:
        /* <DEDUP_REMOVED lines=12> */
.L_x_127:
[----:B------:R-:W-:Y:S05]  /*50f0*/  BSYNC B1 ;  /* 0x0000000000017941 */ /* 0x000fea0003800000 */
.L_x_126:
        /* <DEDUP_REMOVED lines=12> */
.L_x_129:
[----:B------:R-:W-:Y:S05]  /*51c0*/  BSYNC B1 ;  /* 0x0000000000017941 */ /* 0x000fea0003800000 */
.L_x_128:
        /* <DEDUP_REMOVED lines=12> */
.L_x_131:
[----:B------:R-:W-:Y:S05]  /*5290*/  BSYNC B1 ;  /* 0x0000000000017941 */ /* 0x000fea0003800000 */
.L_x_130:
        /* <DEDUP_REMOVED lines=12> */
.L_x_133:
[----:B------:R-:W-:Y:S05]  /*5360*/  BSYNC B1 ;  /* 0x0000000000017941 */ /* 0x000fea0003800000 */
.L_x_132:
        /* <DEDUP_REMOVED lines=12> */
.L_x_135:
[----:B------:R-:W-:Y:S05]  /*5430*/  BSYNC B1 ;  /* 0x0000000000017941 */ /* 0x000fea0003800000 */
.L_x_134:
        /* <DEDUP_REMOVED lines=12> */
.L_x_137:
[----:B------:R-:W-:Y:S05]  /*5500*/  BSYNC B1 ;  /* 0x0000000000017941 */ /* 0x000fea0003800000 */
.L_x_136:
        /* <DEDUP_REMOVED lines=12> */
.L_x_139:
[----:B------:R-:W-:Y:S05]  /*55d0*/  BSYNC B1 ;  /* 0x0000000000017941 */ /* 0x000fea0003800000 */
.L_x_138:
        /* <DEDUP_REMOVED lines=12> */
.L_x_141:
[----:B------:R-:W-:Y:S05]  /*56a0*/  BSYNC B1 ;  /* 0x0000000000017941 */ /* 0x000fea0003800000 */
.L_x_140:
        /* <DEDUP_REMOVED lines=12> */
.L_x_143:
[----:B------:R-:W-:Y:S05]  /*5770*/  BSYNC B1 ;  /* 0x0000000000017941 */ /* 0x000fea0003800000 */
.L_x_142:
        /* <DEDUP_REMOVED lines=12> */
.L_x_145:
[----:B------:R-:W-:Y:S05]  /*5840*/  BSYNC B1 ;  /* 0x0000000000017941 */ /* 0x000fea0003800000 */
.L_x_144:
        /* <DEDUP_REMOVED lines=12> */
.L_x_147:
[----:B------:R-:W-:Y:S05]  /*5910*/  BSYNC B1 ;  /* 0x0000000000017941 */ /* 0x000fea0003800000 */
.L_x_146:
        /* <DEDUP_REMOVED lines=12> */
.L_x_149:
[----:B------:R-:W-:Y:S05]  /*59e0*/  BSYNC B1 ;  /* 0x0000000000017941 */ /* 0x000fea0003800000 */
.L_x_148:
        /* <DEDUP_REMOVED lines=12> */
.L_x_151:
[----:B------:R-:W-:Y:S05]  /*5ab0*/  BSYNC B1 ;  /* 0x0000000000017941 */ /* 0x000fea0003800000 */
.L_x_150:
[----:B-----5:R-:W-:Y:S01]  /*5ac0*/  IMAD.U32 R8, R172, 0x10000, RZ ;  /* 0x00010000ac087824 */ /* 0x020fe200078e00ff */
[----:B------:R-:W-:Y:S01]  /*5ad0*/  ISETP.GT.AND P1, PT, R0, 0x79, P0 ;  /* 0x000000790000780c */ /* 0x000fe20000724270 */
[----:B------:R-:W-:Y:S01]  /*5ae0*/  BSSY B1, `(.L_x_152) ;  /* 0x000000c000017945 */ /* 0x000fe20003800000 */
[----:B------:R-:W-:Y:S01]  /*5af0*/  IADD3 R153, P0, R153, 0x80, RZ ;  /* 0x0000008099997810 */ /* 0x000fe20007f1e0ff */
[----:B-1----:R-:W-:Y:S01]  /*5b00*/  FMUL R91, R8, R155 ;  /* 0x0000009b085b7220 */ /* 0x002fe20000400000 */
[----:B------:R-:W-:-:S03]  /*5b10*/  @P2 MOV R8, R168 ;  /* 0x000000a800082202 */ /* 0x000fc60000000f00 */
[----:B------:R-:W-:-:S05]  /*5b20*/  FFMA R91, R150, R154, R91 ;  /* 0x0000009a965b7223 */ /* 0x000fca000000005b */
[----:B------:R-:W-:-:S04]  /*5b30*/  F2FP.BF16.F32.PACK_AB R91, RZ, R91 ;  /* 0x0000005bff5b723e */ /* 0x000fc800000010ff */
[----:B------:R-:W-:Y:S01]  /*5b40*/  PRMT R90, R91, 0x7610, R90 ;  /* 0x000076105b5a7816 */ /* 0x000fe2000000005a */
[----:B------:R-:W-:Y:S02]  /*5b50*/  IMAD.X R91, RZ, RZ, R9, P0 ;  /* 0x000000ffff5b7224 */ /* 0x000fe400000e0609 */
[----:B------:R-:W-:-:S05]  /*5b60*/  @P2 IMAD.MOV.U32 R9, RZ, RZ, R169 ;  /* 0x000000ffff092224 */ /* 0x000fca00078e00a9 */
[----:B------:R1:W-:Y:S01]  /*5b70*/  @P2 STG.E.U16 desc[UR36][R8.64+0xf0], R90 ;  /* 0x0000f05a08002986 */ /* 0x0003e2000c101524 */
[----:B------:R-:W-:Y:S05]  /*5b80*/  @!P1 BRA `(.L_x_153) ;  /* 0x0000000000049947 */ /* 0x000fea0003800000 */
[----:B------:R0:W5:Y:S02]  /*5b90*/  LDG.E.LTC128B.U16 R172, desc[UR36][R88.64+0xf2] ;  /* 0x0000f22458ac7981 */ /* 0x000164000c1e1520 */
.L_x_153:
[----:B------:R-:W-:Y:S05]  /*5ba0*/  BSYNC B1 ;  /* 0x0000000000017941 */ /* 0x000fea0003800000 */
.L_x_152:
[----:B-1---5:R-:W-:Y:S01]  /*5bb0*/  IMAD.U32 R8, R172, 0x10000, RZ ;  /* 0x00010000ac087824 */ /* 0x022fe200078e00ff */
[----:B------:R-:W-:Y:S01]  /*5bc0*/  ISETP.GT.AND P0, PT, R3, 0x80, PT ;  /* 0x000000800300780c */ /* 0x000fe20003f04270 */
[-C--:B------:R-:W-:Y:S02]  /*5bd0*/  IMAD R90, R91, R14.reuse, RZ ;  /* 0x0000000e5b5a7224 */ /* 0x080fe400078e02ff */
[----:B0-2---:R-:W-:Y:S01]  /*5be0*/  FMUL R88, R8, R155 ;  /* 0x0000009b08587220 */ /* 0x005fe20000400000 */
[----:B------:R-:W-:Y:S01]  /*5bf0*/  IMAD.WIDE.U32 R8, R153, R14, R156 ;  /* 0x0000000e99087225 */ /* 0x000fe200078e009c */
[----:B------:R-:W-:-:S03]  /*5c00*/  ISETP.GT.AND P3, PT, R0, RZ, P0 ;  /* 0x000000ff0000720c */ /* 0x000fc60000764270 */
[----:B------:R-:W-:Y:S01]  /*5c10*/  FFMA R151, R151, R154, R88 ;  /* 0x0000009a97977223 */ /* 0x000fe20000000058 */
[----:B------:R-:W-:Y:S01]  /*5c20*/  IMAD R97, R153, R15, R90 ;  /* 0x0000000f99617224 */ /* 0x000fe200078e025a */
[----:B------:R-:W-:-:S03]  /*5c30*/  LEA R88, P2, R8, R10, 0x1 ;  /* 0x0000000a08587211 */ /* 0x000fc600078408ff */
[----:B------:R-:W-:Y:S01]  /*5c40*/  IMAD.IADD R9, R9, 0x1, R97 ;  /* 0x0000000109097824 */ /* 0x000fe200078e0261 */
[----:B------:R-:W-:-:S04]  /*5c50*/  F2FP.BF16.F32.PACK_AB R151, RZ, R151 ;  /* 0x00000097ff97723e */ /* 0x000fc800000010ff */
[----:B------:R-:W-:Y:S01]  /*5c60*/  LEA.HI.X R89, R8, R11, R9, 0x1, P2 ;  /* 0x0000000b08597211 */ /* 0x000fe200010f0c09 */
[----:B------:R0:W-:Y:S04]  /*5c70*/  @P1 STG.E.U16 desc[UR36][R168.64+0xf2], R151 ;  /* 0x0000f297a8001986 */ /* 0x0001e8000c101524 */
[----:B------:R-:W2:Y:S01]  /*5c80*/  @P3 LDG.E.LTC128B.U16 R172, desc[UR36][R88.64] ;  /* 0x0000002458ac3981 */ /* 0x000ea2000c1e1520 */
[----:B------:R-:W-:Y:S01]  /*5c90*/  IMAD.WIDE.U32 R8, R153, R14, R6 ;  /* 0x0000000e99087225 */ /* 0x000fe200078e0006 */
[----:B------:R-:W-:Y:S01]  /*5ca0*/  SHF.L.U64.HI R95, R4, 0x8, R5 ;  /* 0x00000008045f7819 */ /* 0x000fe20000010205 */
[----:B------:R-:W-:Y:S01]  /*5cb0*/  BSSY B1, `(.L_x_154) ;  /* 0x0000011000017945 */ /* 0x000fe20003800000 */
[----:B------:R-:W-:Y:S01]  /*5cc0*/  ISETP.GT.AND P2, PT, R0, 0x1, P0 ;  /* 0x000000010000780c */ /* 0x000fe20000744270 */
[----:B------:R-:W-:-:S02]  /*5cd0*/  IMAD.IADD R9, R97, 0x1, R9 ;  /* 0x0000000161097824 */ /* 0x000fc400078e0209 */
[----:B------:R-:W-:Y:S02]  /*5ce0*/  IMAD.SHL.U32 R93, R4, 0x100, RZ ;  /* 0x00000100045d7824 */ /* 0x000fe400078e00ff */
[----:B--2---:R-:W-:-:S04]  /*5cf0*/  IMAD.U32 R90, R172, 0x10000, RZ ;  /* 0x00010000ac5a7824 */ /* 0x004fc800078e00ff */
[----:B------:R-:W-:Y:S01]  /*5d00*/  FMUL R15, R90, R155 ;  /* 0x0000009b5a0f7220 */ /* 0x000fe20000400000 */
[----:B------:R-:W-:Y:S01]  /*5d10*/  IMAD.WIDE.U32 R90, R23, R12, R8 ;  /* 0x0000000c175a7225 */ /* 0x000fe200078e0008 */
[----:B------:R-:W-:-:S03]  /*5d20*/  IADD3 R8, P1, R93, R158, RZ ;  /* 0x0000009e5d087210 */ /* 0x000fc60007f3e0ff */
[----:B------:R-:W-:Y:S01]  /*5d30*/  FFMA R15, R24, R154, R15 ;  /* 0x0000009a180f7223 */ /* 0x000fe2000000000f */
[----:B------:R-:W-:Y:S01]  /*5d40*/  IMAD.IADD R5, R13, 0x1, R91 ;  /* 0x000000010d057824 */ /* 0x000fe200078e025b */
[C---:B------:R-:W-:Y:S01]  /*5d50*/  LEA R4, P4, R90.reuse, R10, 0x1 ;  /* 0x0000000a5a047211 */ /* 0x040fe200078808ff */
[----:B------:R-:W-:Y:S02]  /*5d60*/  IMAD.X R9, R95, 0x1, R159, P1 ;  /* 0x000000015f097824 */ /* 0x000fe400008e069f */
[----:B------:R-:W-:Y:S02]  /*5d70*/  F2FP.BF16.F32.PACK_AB R15, RZ, R15 ;  /* 0x0000000fff0f723e */ /* 0x000fe400000010ff */
[----:B------:R-:W-:-:S03]  /*5d80*/  LEA.HI.X R5, R90, R11, R5, 0x1, P4 ;  /* 0x0000000b5a057211 */ /* 0x000fc600020f0c05 */
[----:B------:R0:W-:Y:S01]  /*5d90*/  @P3 STG.E.U16 desc[UR36][R8.64], R15 ;  /* 0x0000000f08003986 */ /* 0x0001e2000c101524 */
[----:B------:R-:W-:Y:S05]  /*5da0*/  @!P2 BRA `(.L_x_155) ;  /* 0x000000000004a947 */ /* 0x000fea0003800000 */
[----:B------:R1:W5:Y:S02]  /*5db0*/  LDG.E.LTC128B.U16 R172, desc[UR36][R4.64+0x2] ;  /* 0x0000022404ac7981 */ /* 0x000364000c1e1520 */
.L_x_155:
[----:B------:R-:W-:Y:S05]  /*5dc0*/  BSYNC B1 ;  /* 0x0000000000017941 */ /* 0x000fea0003800000 */
.L_x_154:
[----:B-----5:R-:W-:Y:S01]  /*5dd0*/  IMAD.U32 R24, R172, 0x10000, RZ ;  /* 0x00010000ac187824 */ /* 0x020fe200078e00ff */
[----:B------:R-:W-:Y:S01]  /*5de0*/  ISETP.GT.AND P1, PT, R3, 0x88, PT ;  /* 0x000000880300780c */ /* 0x000fe20003f24270 */
[----:B0-----:R-:W-:Y:S01]  /*5df0*/  IMAD.WIDE.U32 R14, R153, R14, R162 ;  /* 0x0000000e990e7225 */ /* 0x001fe200078e00a2 */
[----:B------:R-:W-:Y:S03]  /*5e00*/  BSSY B1, `(.L_x_156) ;  /* 0x000000e000017945 */ /* 0x000fe60003800000 */
[----:B------:R-:W-:Y:S01]  /*5e10*/  FMUL R24, R24, R155 ;  /* 0x0000009b18187220 */ /* 0x000fe20000400000 */
[----:B------:R-:W-:Y:S02]  /*5e20*/  ISETP.GT.AND P3, PT, R0, RZ, P1 ;  /* 0x000000ff0000720c */ /* 0x000fe40000f64270 */
[----:B------:R-:W-:Y:S01]  /*5e30*/  IADD3 R21, P5, R20, R14, RZ ;  /* 0x0000000e14157210 */ /* 0x000fe20007fbe0ff */
[----:B------:R-:W-:Y:S01]  /*5e40*/  FFMA R24, R25, R154, R24 ;  /* 0x0000009a19187223 */ /* 0x000fe20000000018 */
[----:B------:R-:W-:-:S02]  /*5e50*/  IADD3 R97, R97, R15, RZ ;  /* 0x0000000f61617210 */ /* 0x000fc40007ffe0ff */
[----:B------:R-:W-:Y:S02]  /*5e60*/  IADD3 R20, P4, R6, R14, RZ ;  /* 0x0000000e06147210 */ /* 0x000fe40007f9e0ff */
[----:B------:R-:W-:Y:S01]  /*5e70*/  F2FP.BF16.F32.PACK_AB R24, RZ, R24 ;  /* 0x00000018ff18723e */ /* 0x000fe200000010ff */
[----:B------:R-:W-:Y:S01]  /*5e80*/  IMAD.X R156, R97, 0x1, R157, P5 ;  /* 0x00000001619c7824 */ /* 0x000fe200028e069d */
[----:B------:R-:W-:-:S03]  /*5e90*/  LEA R14, P5, R21, R10, 0x1 ;  /* 0x0000000a150e7211 */ /* 0x000fc600078a08ff */
[----:B------:R0:W-:Y:S01]  /*5ea0*/  @P2 STG.E.U16 desc[UR36][R8.64+0x2], R24 ;  /* 0x0000021808002986 */ /* 0x0001e2000c101524 */
[----:B------:R-:W-:Y:S01]  /*5eb0*/  LEA.HI.X R15, R21, R11, R156, 0x1, P5 ;  /* 0x0000000b150f7211 */ /* 0x000fe200028f0c9c */
[----:B------:R-:W-:Y:S08]  /*5ec0*/  @!P3 BRA `(.L_x_157) ;  /* 0x000000000004b947 */ /* 0x000ff00003800000 */
[----:B------:R2:W5:Y:S02]  /*5ed0*/  LDG.E.LTC128B.U16 R172, desc[UR36][R14.64] ;  /* 0x000000240eac7981 */ /* 0x000564000c1e1520 */
.L_x_157:
[----:B------:R-:W-:Y:S05]  /*5ee0*/  BSYNC B1 ;  /* 0x0000000000017941 */ /* 0x000fea0003800000 */
.L_x_156:
[----:B-----5:R-:W-:Y:S01]  /*5ef0*/  IMAD.U32 R6, R172, 0x10000, RZ ;  /* 0x00010000ac067824 */ /* 0x020fe200078e00ff */
[----:B------:R-:W-:Y:S01]  /*5f00*/  ISETP.GT.AND P2, PT, R0, 0x1, P1 ;  /* 0x000000010000780c */ /* 0x000fe20000f44270 */
[----:B------:R-:W-:Y:S01]  /*5f10*/  IMAD.X R21, R7, 0x1, R97, P4 ;  /* 0x0000000107157824 */ /* 0x000fe200020e0661 */
[----:B------:R-:W-:Y:S01]  /*5f20*/  BSSY B1, `(.L_x_158) ;  /* 0x000000d000017945 */ /* 0x000fe20003800000 */
[----:B------:R-:W-:Y:S01]  /*5f30*/  FMUL R3, R6, R155 ;  /* 0x0000009b06037220 */ /* 0x000fe20000400000 */
[----:B------:R-:W-:Y:S01]  /*5f40*/  IADD3 R6, P4, R8, R165, RZ ;  /* 0x000000a508067210 */ /* 0x000fe20007f9e0ff */
[----:B--2---:R-:W-:-:S04]  /*5f50*/  IMAD.WIDE.U32 R14, R23, R12, R20 ;  /* 0x0000000c170e7225 */ /* 0x004fc800078e0014 */
[----:B------:R-:W-:Y:S01]  /*5f60*/  FFMA R3, R26, R154, R3 ;  /* 0x0000009a1a037223 */ /* 0x000fe20000000003 */
[----:B------:R-:W-:Y:S01]  /*5f70*/  IMAD.X R7, R9, 0x1, R167, P4 ;  /* 0x0000000109077824 */ /* 0x000fe200020e06a7 */
[----:B------:R-:W-:Y:S01]  /*5f80*/  LEA R10, P5, R14, R10, 0x1 ;  /* 0x0000000a0e0a7211 */ /* 0x000fe200078a08ff */
[----:B------:R-:W-:Y:S02]  /*5f90*/  IMAD.IADD R13, R13, 0x1, R15 ;  /* 0x000000010d0d7824 */ /* 0x000fe400078e020f */
[----:B------:R-:W-:-:S03]  /*5fa0*/  F2FP.BF16.F32.PACK_AB R3, RZ, R3 ;  /* 0x00000003ff03723e */ /* 0x000fc600000010ff */
[----:B------:R-:W-:Y:S02]  /*5fb0*/  LEA.HI.X R11, R14, R11, R13, 0x1, P5 ;  /* 0x0000000b0e0b7211 */ /* 0x000fe400028f0c0d */
[----:B------:R2:W-:Y:S01]  /*5fc0*/  @P3 STG.E.U16 desc[UR36][R6.64], R3 ;  /* 0x0000000306003986 */ /* 0x0005e2000c101524 */
[----:B------:R-:W-:Y:S05]  /*5fd0*/  @!P2 BRA `(.L_x_159) ;  /* 0x000000000004a947 */ /* 0x000fea0003800000 */
[----:B------:R0:W5:Y:S02]  /*5fe0*/  LDG.E.LTC128B.U16 R172, desc[UR36][R10.64+0x2] ;  /* 0x000002240aac7981 */ /* 0x000164000c1e1520 */
.L_x_159:
[----:B------:R-:W-:Y:S05]  /*5ff0*/  BSYNC B1 ;  /* 0x0000000000017941 */ /* 0x000fea0003800000 */
.L_x_158:
[----:B-----5:R-:W-:Y:S01]  /*6000*/  IMAD.U32 R12, R172, 0x10000, RZ ;  /* 0x00010000ac0c7824 */ /* 0x020fe200078e00ff */
[----:B------:R-:W-:Y:S01]  /*6010*/  ISETP.GT.AND P3, PT, R0, 0x8, P0 ;  /* 0x000000080000780c */ /* 0x000fe20000764270 */
[----:B------:R-:W-:Y:S02]  /*6020*/  BSSY B1, `(.L_x_160) ;  /* 0x0000007000017945 */ /* 0x000fe40003800000 */
[----:B------:R-:W-:-:S04]  /*6030*/  FMUL R12, R12, R155 ;  /* 0x0000009b0c0c7220 */ /* 0x000fc80000400000 */
[----:B------:R-:W-:-:S05]  /*6040*/  FFMA R12, R27, R154, R12 ;  /* 0x0000009a1b0c7223 */ /* 0x000fca000000000c */
[----:B------:R-:W-:-:S05]  /*6050*/  F2FP.BF16.F32.PACK_AB R12, RZ, R12 ;  /* 0x0000000cff0c723e */ /* 0x000fca00000010ff */
[----:B------:R0:W-:Y:S01]  /*6060*/  @P2 STG.E.U16 desc[UR36][R6.64+0x2], R12 ;  /* 0x0000020c06002986 */ /* 0x0001e2000c101524 */
[----:B------:R-:W-:Y:S05]  /*6070*/  @!P3 BRA `(.L_x_161) ;  /* 0x000000000004b947 */ /* 0x000fea0003800000 */
[----:B------:R0:W5:Y:S02]  /*6080*/  LDG.E.LTC128B.U16 R172, desc[UR36][R4.64+0x10] ;  /* 0x0000102404ac7981 */ /* 0x000164000c1e1520 */
.L_x_161:
[----:B------:R-:W-:Y:S05]  /*6090*/  BSYNC B1 ;  /* 0x0000000000017941 */ /* 0x000fea0003800000 */
.L_x_160:
[----:B0-2--5:R-:W-:Y:S01]  /*60a0*/  IMAD.U32 R6, R172, 0x10000, RZ ;  /* 0x00010000ac067824 */ /* 0x025fe200078e00ff */
[----:B------:R-:W-:Y:S01]  /*60b0*/  ISETP.GT.AND P2, PT, R0, 0x9, P0 ;  /* 0x000000090000780c */ /* 0x000fe20000744270 */
[----:B------:R-:W-:Y:S01]  /*60c0*/  IMAD.MOV.U32 R7, RZ, RZ, R9 ;  /* 0x000000ffff077224 */ /* 0x000fe200078e0009 */
[----:B------:R-:W-:Y:S01]  /*60d0*/  BSSY B1, `(.L_x_162) ;  /* 0x0000008000017945 */ /* 0x000fe20003800000 */
[----:B------:R-:W-:Y:S01]  /*60e0*/  FMUL R3, R6, R155 ;  /* 0x0000009b06037220 */ /* 0x000fe20000400000 */
[----:B------:R-:W-:-:S03]  /*60f0*/  IMAD.MOV.U32 R6, RZ, RZ, R8 ;  /* 0x000000ffff067224 */ /* 0x000fc600078e0008 */
[----:B------:R-:W-:-:S05]  /*6100*/  FFMA R3, R28, R154, R3 ;  /* 0x0000009a1c037223 */ /* 0x000fca0000000003 */
[----:B------:R-:W-:-:S05]  /*6110*/  F2FP.BF16.F32.PACK_AB R3, RZ, R3 ;  /* 0x00000003ff03723e */ /* 0x000fca00000010ff */
[----:B------:R0:W-:Y:S01]  /*6120*/  @P3 STG.E.U16 desc[UR36][R6.64+0x10], R3 ;  /* 0x0000100306003986 */ /* 0x0001e2000c101524 */
[----:B------:R-:W-:Y:S05]  /*6130*/  @!P2 BRA `(.L_x_163) ;  /* 0x000000000004a947 */ /* 0x000fea0003800000 */
[----:B------:R2:W5:Y:S02]  /*6140*/  LDG.E.LTC128B.U16 R172, desc[UR36][R4.64+0x12] ;  /* 0x0000122404ac7981 */ /* 0x000564000c1e1520 */
.L_x_163:
[----:B------:R-:W-:Y:S05]  /*6150*/  BSYNC B1 ;  /* 0x0000000000017941 */ /* 0x000fea0003800000 */
.L_x_162:
[----:B-----5:R-:W-:Y:S01]  /*6160*/  SHF.L.U32 R12, R172, 0x10, RZ ;  /* 0x00000010ac0c7819 */ /* 0x020fe200000006ff */
[----:B------:R-:W-:Y:S01]  /*6170*/  BSSY B1, `(.L_x_164) ;  /* 0x0000008000017945 */ /* 0x000fe20003800000 */
[----:B------:R-:W-:-:S03]  /*6180*/  ISETP.GT.AND P4, PT, R0, 0x8, P1 ;  /* 0x000000080000780c */ /* 0x000fc60000f84270 */
[----:B------:R-:W-:-:S04]  /*6190*/  FMUL R12, R12, R155 ;  /* 0x0000009b0c0c7220 */ /* 0x000fc80000400000 */
[----:B------:R-:W-:-:S05]  /*61a0*/  FFMA R12, R29, R154, R12 ;  /* 0x0000009a1d0c7223 */ /* 0x000fca000000000c */
[----:B------:R-:W-:-:S05]  /*61b0*/  F2FP.BF16.F32.PACK_AB R12, RZ, R12 ;  /* 0x0000000cff0c723e */ /* 0x000fca00000010ff */
[----:B------:R0:W-:Y:S01]  /*61c0*/  @P2 STG.E.U16 desc[UR36][R6.64+0x12], R12 ;  /* 0x0000120c06002986 */ /* 0x0001e2000c101524 */
[----:B------:R-:W-:Y:S05]  /*61d0*/  @!P4 BRA `(.L_x_165) ;  /* 0x000000000004c947 */ /* 0x000fea0003800000 */
[----:B------:R0:W5:Y:S02]  /*61e0*/  LDG.E.LTC128B.U16 R172, desc[UR36][R10.64+0x10] ;  /* 0x000010240aac7981 */ /* 0x000164000c1e1520 */
.L_x_165:
[----:B------:R-:W-:Y:S05]  /*61f0*/  BSYNC B1 ;  /* 0x0000000000017941 */ /* 0x000fea0003800000 */
.L_x_164:
[----:B0----5:R-:W-:Y:S01]  /*6200*/  IMAD.U32 R12, R172, 0x10000, RZ ;  /* 0x00010000ac0c7824 */ /* 0x021fe200078e00ff */
[----:B------:R-:W-:Y:S01]  /*6210*/  IADD3 R8, P3, R165, R8, RZ ;  /* 0x00000008a5087210 */ /* 0x000fe20007f7e0ff */
[----:B------:R-:W-:Y:S01]  /*6220*/  BSSY B1, `(.L_x_166) ;  /* 0x0000009000017945 */ /* 0x000fe20003800000 */
[----:B------:R-:W-:Y:S01]  /*6230*/  ISETP.GT.AND P2, PT, R0, 0x9, P1 ;  /* 0x000000090000780c */ /* 0x000fe20000f44270 */
[----:B------:R-:W-:Y:S02]  /*6240*/  FMUL R3, R12, R155 ;  /* 0x0000009b0c037220 */ /* 0x000fe40000400000 */
[----:B------:R-:W-:Y:S02]  /*6250*/  IMAD.X R9, R167, 0x1, R9, P3 ;  /* 0x00000001a7097824 */ /* 0x000fe400018e0609 */
[----:B------:R-:W-:-:S05]  /*6260*/  FFMA R3, R30, R154, R3 ;  /* 0x0000009a1e037223 */ /* 0x000fca0000000003 */
[----:B------:R-:W-:-:S05]  /*6270*/  F2FP.BF16.F32.PACK_AB R3, RZ, R3 ;  /* 0x00000003ff03723e */ /* 0x000fca00000010ff */
[----:B------:R0:W-:Y:S01]  /*6280*/  @P4 STG.E.U16 desc[UR36][R8.64+0x10], R3 ;  /* 0x0000100308004986 */ /* 0x0001e2000c101524 */
[----:B------:R-:W-:Y:S05]  /*6290*/  @!P2 BRA `(.L_x_167) ;  /* 0x000000000004a947 */ /* 0x000fea0003800000 */
[----:B------:R0:W5:Y:S02]  /*62a0*/  LDG.E.LTC128B.U16 R172, desc[UR36][R10.64+0x12] ;  /* 0x000012240aac7981 */ /* 0x000164000c1e1520 */
.L_x_167:
[----:B------:R-:W-:Y:S05]  /*62b0*/  BSYNC B1 ;  /* 0x0000000000017941 */ /* 0x000fea0003800000 */
.L_x_166:
[----:B0----5:R-:W-:Y:S01]  /*62c0*/  IMAD.U32 R8, R172, 0x10000, RZ ;  /* 0x00010000ac087824 */ /* 0x021fe200078e00ff */
[----:B------:R-:W-:Y:S01]  /*62d0*/  ISETP.GT.AND P3, PT, R0, 0x10, P0 ;  /* 0x000000100000780c */ /* 0x000fe20000764270 */
[----:B------:R-:W-:Y:S02]  /*62e0*/  BSSY B1, `(.L_x_168) ;  /* 0x0000009000017945 */ /* 0x000fe40003800000 */
[----:B------:R-:W-:-:S04]  /*62f0*/  FMUL R8, R8, R155 ;  /* 0x0000009b08087220 */ /* 0x000fc80000400000 */
[----:B------:R-:W-:Y:S01]  /*6300*/  FFMA R31, R31, R154, R8 ;  /* 0x0000009a1f1f7223 */ /* 0x000fe20000000008 */
[----:B------:R-:W-:-:S04]  /*6310*/  IADD3 R8, P4, P5, R165, R158, R93 ;  /* 0x0000009ea5087210 */ /* 0x000fc80007d9e05d */
[----:B------:R-:W-:Y:S02]  /*6320*/  F2FP.BF16.F32.PACK_AB R31, RZ, R31 ;  /* 0x0000001fff1f723e */ /* 0x000fe400000010ff */
[----:B------:R-:W-:-:S05]  /*6330*/  IADD3.X R9, R167, R159, R95, P4, P5 ;  /* 0x0000009fa7097210 */ /* 0x000fca00027ea45f */
[----:B------:R0:W-:Y:S01]  /*6340*/  @P2 STG.E.U16 desc[UR36][R8.64+0x12], R31 ;  /* 0x0000121f08002986 */ /* 0x0001e2000c101524 */
[----:B------:R-:W-:Y:S05]  /*6350*/  @!P3 BRA `(.L_x_169) ;  /* 0x000000000004b947 */ /* 0x000fea0003800000 */
[----:B------:R0:W5:Y:S02]  /*6360*/  LDG.E.LTC128B.U16 R172, desc[UR36][R4.64+0x20] ;  /* 0x0000202404ac7981 */ /* 0x000164000c1e1520 */
.L_x_169:
[----:B------:R-:W-:Y:S05]  /*6370*/  BSYNC B1 ;  /* 0x0000000000017941 */ /* 0x000fea0003800000 */
.L_x_168:
        /* <DEDUP_REMOVED lines=9> */
.L_x_171:
[----:B------:R-:W-:Y:S05]  /*6410*/  BSYNC B1 ;  /* 0x0000000000017941 */ /* 0x000fea0003800000 */
.L_x_170:
        /* <DEDUP_REMOVED lines=9> */
.L_x_173:
[----:B------:R-:W-:Y:S05]  /*64b0*/  BSYNC B1 ;  /* 0x0000000000017941 */ /* 0x000fea0003800000 */
.L_x_172:
[----:B0----5:R-:W-:Y:S01]  /*64c0*/  IMAD.U32 R12, R172, 0x10000, RZ ;  /* 0x00010000ac0c7824 */ /* 0x021fe200078e00ff */
        /* <DEDUP_REMOVED lines=8> */
.L_x_175:
[----:B------:R-:W-:Y:S05]  /*6550*/  BSYNC B1 ;  /* 0x0000000000017941 */ /* 0x000fea0003800000 */
.L_x_174:
        /* <DEDUP_REMOVED lines=9> */
.L_x_177:
[----:B------:R-:W-:Y:S05]  /*65f0*/  BSYNC B1 ;  /* 0x0000000000017941 */ /* 0x000fea0003800000 */
.L_x_176:
        /* <DEDUP_REMOVED lines=9> */
.L_x_179:
[----:B------:R-:W-:Y:S05]  /*6690*/  BSYNC B1 ;  /* 0x0000000000017941 */ /* 0x000fea0003800000 */
.L_x_178:
        /* <DEDUP_REMOVED lines=9> */
.L_x_181:
[----:B------:R-:W-:Y:S05]  /*6730*/  BSYNC B1 ;  /* 0x0000000000017941 */ /* 0x000fea0003800000 */
.L_x_180:
[----:B0----5:R-:W-:Y:S01]  /*6740*/  SHF.L.U32 R12, R172, 0x10, RZ ;  /* 0x00000010ac0c7819 */ /* 0x021fe200000006ff */
        /* <DEDUP_REMOVED lines=8> */
.L_x_183:
[----:B------:R-:W-:Y:S05]  /*67d0*/  BSYNC B1 ;  /* 0x0000000000017941 */ /* 0x000fea0003800000 */
.L_x_182:
        /* <DEDUP_REMOVED lines=9> */
.L_x_185:
[----:B------:R-:W-:Y:S05]  /*6870*/  BSYNC B1 ;  /* 0x0000000000017941 */ /* 0x000fea0003800000 */
.L_x_184:
        /* <DEDUP_REMOVED lines=9> */
.L_x_187:
[----:B------:R-:W-:Y:S05]  /*6910*/  BSYNC B1 ;  /* 0x0000000000017941 */ /* 0x000fea0003800000 */
.L_x_186:
        /* <DEDUP_REMOVED lines=9> */
.L_x_189:
[----:B------:R-:W-:Y:S05]  /*69b0*/  BSYNC B1 ;  /* 0x0000000000017941 */ /* 0x000fea0003800000 */
.L_x_188:
        /* <DEDUP_REMOVED lines=9> */
.L_x_191:
[----:B------:R-:W-:Y:S05]  /*6a50*/  BSYNC B1 ;  /* 0x0000000000017941 */ /* 0x000fea0003800000 */
.L_x_190:
        /* <DEDUP_REMOVED lines=9> */
.L_x_193:
[----:B------:R-:W-:Y:S05]  /*6af0*/  BSYNC B1 ;  /* 0x0000000000017941 */ /* 0x000fea0003800000 */
.L_x_192:
        /* <DEDUP_REMOVED lines=9> */
.L_x_195:
[----:B------:R-:W-:Y:S05]  /*6b90*/  BSYNC B1 ;  /* 0x0000000000017941 */ /* 0x000fea0003800000 */
.L_x_194:
        /* <DEDUP_REMOVED lines=9> */
.L_x_197:
[----:B------:R-:W-:Y:S05]  /*6c30*/  BSYNC B1 ;  /* 0x0000000000017941 */ /* 0x000fea0003800000 */
.L_x_196:
        /* <DEDUP_REMOVED lines=9> */
.L_x_199:
[----:B------:R-:W-:Y:S05]  /*6cd0*/  BSYNC B1 ;  /* 0x0000000000017941 */ /* 0x000fea0003800000 */
.L_x_198:
        /* <DEDUP_REMOVED lines=9> */
.L_x_201:
[----:B------:R-:W-:Y:S05]  /*6d70*/  BSYNC B1 ;  /* 0x0000000000017941 */ /* 0x000fea0003800000 */
.L_x_200:
        /* <DEDUP_REMOVED lines=9> */
.L_x_203:
[----:B------:R-:W-:Y:S05]  /*6e10*/  BSYNC B1 ;  /* 0x0000000000017941 */ /* 0x000fea0003800000 */
.L_x_202:
        /* <DEDUP_REMOVED lines=9> */
.L_x_205:
[----:B------:R-:W-:Y:S05]  /*6eb0*/  BSYNC B1 ;  /* 0x0000000000017941 */ /* 0x000fea0003800000 */
.L_x_204:
        /* <DEDUP_REMOVED lines=9> */
.L_x_207:
[----:B------:R-:W-:Y:S05]  /*6f50*/  BSYNC B1 ;  /* 0x0000000000017941 */ /* 0x000fea0003800000 */
.L_x_206:
        /* <DEDUP_REMOVED lines=9> */
.L_x_209:
[----:B------:R-:W-:Y:S05]  /*6ff0*/  BSYNC B1 ;  /* 0x0000000000017941 */ /* 0x000fea0003800000 */
.L_x_208:
        /* <DEDUP_REMOVED lines=9> */
.L_x_211:
[----:B------:R-:W-:Y:S05]  /*7090*/  BSYNC B1 ;  /* 0x0000000000017941 */ /* 0x000fea0003800000 */
.L_x_210:
        /* <DEDUP_REMOVED lines=9> */
.L_x_213:
[----:B------:R-:W-:Y:S05]  /*7130*/  BSYNC B1 ;  /* 0x0000000000017941 */ /* 0x000fea0003800000 */
.L_x_212:
        /* <DEDUP_REMOVED lines=9> */
.L_x_215:
[----:B------:R-:W-:Y:S05]  /*71d0*/  BSYNC B1 ;  /* 0x0000000000017941 */ /* 0x000fea0003800000 */
.L_x_214:
        /* <DEDUP_REMOVED lines=9> */
.L_x_217:
[----:B------:R-:W-:Y:S05]  /*7270*/  BSYNC B1 ;  /* 0x0000000000017941 */ /* 0x000fea0003800000 */
.L_x_216:
        /* <DEDUP_REMOVED lines=9> */
.L_x_219:
[----:B------:R-:W-:Y:S05]  /*7310*/  BSYNC B1 ;  /* 0x0000000000017941 */ /* 0x000fea0003800000 */
.L_x_218:
        /* <DEDUP_REMOVED lines=9> */
.L_x_221:
[----:B------:R-:W-:Y:S05]  /*73b0*/  BSYNC B1 ;  /* 0x0000000000017941 */ /* 0x000fea0003800000 */
.L_x_220:
        /* <DEDUP_REMOVED lines=9> */
.L_x_223:
[----:B------:R-:W-:Y:S05]  /*7450*/  BSYNC B1 ;  /* 0x0000000000017941 */ /* 0x000fea0003800000 */
.L_x_222:
        /* <DEDUP_REMOVED lines=9> */
.L_x_225:
[----:B------:R-:W-:Y:S05]  /*74f0*/  BSYNC B1 ;  /* 0x0000000000017941 */ /* 0x000fea0003800000 */
.L_x_224:
        /* <DEDUP_REMOVED lines=9> */
.L_x_227:
[----:B------:R-:W-:Y:S05]  /*7590*/  BSYNC B1 ;  /* 0x0000000000017941 */ /* 0x000fea0003800000 */
.L_x_226:
        /* <DEDUP_REMOVED lines=9> */
.L_x_229:
[----:B------:R-:W-:Y:S05]  /*7630*/  BSYNC B1 ;  /* 0x0000000000017941 */ /* 0x000fea0003800000 */
.L_x_228:
        /* <DEDUP_REMOVED lines=9> */
.L_x_231:
[----:B------:R-:W-:Y:S05]  /*76d0*/  BSYNC B1 ;  /* 0x0000000000017941 */ /* 0x000fea0003800000 */
.L_x_230:
        /* <DEDUP_REMOVED lines=9> */
.L_x_233:
[----:B------:R-:W-:Y:S05]  /*7770*/  BSYNC B1 ;  /* 0x0000000000017941 */ /* 0x000fea0003800000 */
.L_x_232:
        /* <DEDUP_REMOVED lines=9> */
.L_x_235:
[----:B------:R-:W-:Y:S05]  /*7810*/  BSYNC B1 ;  /* 0x0000000000017941 */ /* 0x000fea0003800000 */
.L_x_234:
        /* <DEDUP_REMOVED lines=9> */
.L_x_237:
[----:B------:R-:W-:Y:S05]  /*78b0*/  BSYNC B1 ;  /* 0x0000000000017941 */ /* 0x000fea0003800000 */
.L_x_236:
        /* <DEDUP_REMOVED lines=9> */
.L_x_239:
[----:B------:R-:W-:Y:S05]  /*7950*/  BSYNC B1 ;  /* 0x0000000000017941 */ /* 0x000fea0003800000 */
.L_x_238:
        /* <DEDUP_REMOVED lines=9> */
.L_x_241:
[----:B------:R-:W-:Y:S05]  /*79f0*/  BSYNC B1 ;  /* 0x0000000000017941 */ /* 0x000fea0003800000 */
.L_x_240:
        /* <DEDUP_REMOVED lines=9> */
.L_x_243:
[----:B------:R-:W-:Y:S05]  /*7a90*/  BSYNC B1 ;  /* 0x0000000000017941 */ /* 0x000fea0003800000 */
.L_x_242:
        /* <DEDUP_REMOVED lines=9> */
.L_x_245:
[----:B------:R-:W-:Y:S05]  /*7b30*/  BSYNC B1 ;  /* 0x0000000000017941 */ /* 0x000fea0003800000 */
.L_x_244:
        /* <DEDUP_REMOVED lines=9> */
.L_x_247:
[----:B------:R-:W-:Y:S05]  /*7bd0*/  BSYNC B1 ;  /* 0x0000000000017941 */ /* 0x000fea0003800000 */
.L_x_246:
        /* <DEDUP_REMOVED lines=9> */
.L_x_249:
[----:B------:R-:W-:Y:S05]  /*7c70*/  BSYNC B1 ;  /* 0x0000000000017941 */ /* 0x000fea0003800000 */
.L_x_248:
        /* <DEDUP_REMOVED lines=9> */
.L_x_251:
[----:B------:R-:W-:Y:S05]  /*7d10*/  BSYNC B1 ;  /* 0x0000000000017941 */ /* 0x000fea0003800000 */
.L_x_250:
        /* <DEDUP_REMOVED lines=9> */
.L_x_253:
[----:B------:R-:W-:Y:S05]  /*7db0*/  BSYNC B1 ;  /* 0x0000000000017941 */ /* 0x000fea0003800000 */
.L_x_252:
        /* <DEDUP_REMOVED lines=9> */
.L_x_255:
[----:B------:R-:W-:Y:S05]  /*7e50*/  BSYNC B1 ;  /* 0x0000000000017941 */ /* 0x000fea0003800000 */
.L_x_254:
        /* <DEDUP_REMOVED lines=9> */
.L_x_257:
[----:B------:R-:W-:Y:S05]  /*7ef0*/  BSYNC B1 ;  /* 0x0000000000017941 */ /* 0x000fea0003800000 */
.L_x_256:
        /* <DEDUP_REMOVED lines=9> */
.L_x_259:
[----:B------:R-:W-:Y:S05]  /*7f90*/  BSYNC B1 ;  /* 0x0000000000017941 */ /* 0x000fea0003800000 */
.L_x_258:
        /* <DEDUP_REMOVED lines=9> */
.L_x_261:
[----:B------:R-:W-:Y:S05]  /*8030*/  BSYNC B1 ;  /* 0x0000000000017941 */ /* 0x000fea0003800000 */
.L_x_260:
        /* <DEDUP_REMOVED lines=9> */
.L_x_263:
[----:B------:R-:W-:Y:S05]  /*80d0*/  BSYNC B1 ;  /* 0x0000000000017941 */ /* 0x000fea0003800000 */
.L_x_262:
        /* <DEDUP_REMOVED lines=9> */
.L_x_265:
[----:B------:R-:W-:Y:S05]  /*8170*/  BSYNC B1 ;  /* 0x0000000000017941 */ /* 0x000fea0003800000 */
.L_x_264:
        /* <DEDUP_REMOVED lines=9> */
.L_x_267:
[----:B------:R-:W-:Y:S05]  /*8210*/  BSYNC B1 ;  /* 0x0000000000017941 */ /* 0x000fea0003800000 */
.L_x_266:
        /* <DEDUP_REMOVED lines=9> */
.L_x_269:
[----:B------:R-:W-:Y:S05]  /*82b0*/  BSYNC B1 ;  /* 0x0000000000017941 */ /* 0x000fea0003800000 */
.L_x_268:
        /* <DEDUP_REMOVED lines=9> */
.L_x_271:
[----:B------:R-:W-:Y:S05]  /*8350*/  BSYNC B1 ;  /* 0x0000000000017941 */ /* 0x000fea0003800000 */
.L_x_270:
        /* <DEDUP_REMOVED lines=9> */
.L_x_273:
[----:B------:R-:W-:Y:S05]  /*83f0*/  BSYNC B1 ;  /* 0x0000000000017941 */ /* 0x000fea0003800000 */
.L_x_272:
        /* <DEDUP_REMOVED lines=9> */
.L_x_275:
[----:B------:R-:W-:Y:S05]  /*8490*/  BSYNC B1 ;  /* 0x0000000000017941 */ /* 0x000fea0003800000 */
.L_x_274:
[----:B012--5:R-:W-:Y:S01]  /*84a0*/  IMAD.U32 R4, R172, 0x10000, RZ ;  /* 0x00010000ac047824 */ /* 0x027fe200078e00ff */
        /* <DEDUP_REMOVED lines=8> */
.L_x_277:
[----:B------:R-:W-:Y:S05]  /*8530*/  BSYNC B1 ;  /* 0x0000000000017941 */ /* 0x000fea0003800000 */
.L_x_276:
[----:B0----5:R-:W-:Y:S01]  /*8540*/  SHF.L.U32 R4, R172, 0x10, RZ ;  /* 0x00000010ac047819 */ /* 0x021fe200000006ff */
[----:B------:R-:W-:Y:S01]  /*8550*/  @P2 IMAD.MOV.U32 R5, RZ, RZ, R9 ;  /* 0x000000ffff052224 */ /* 0x000fe200078e0009 */
[----:B------:R-:W-:Y:S01]  /*8560*/  ISETP.GT.AND P1, PT, R0, 0x79, P1 ;  /* 0x000000790000780c */ /* 0x000fe20000f24270 */
[----:B------:R-:W-:Y:S02]  /*8570*/  BSSY B1, `(.L_x_278) ;  /* 0x0000008000017945 */ /* 0x000fe40003800000 */
[----:B------:R-:W-:Y:S01]  /*8580*/  FMUL R3, R4, R155 ;  /* 0x0000009b04037220 */ /* 0x000fe20000400000 */
[----:B------:R-:W-:-:S03]  /*8590*/  @P2 IMAD.MOV.U32 R4, RZ, RZ, R8 ;  /* 0x000000ffff042224 */ /* 0x000fc600078e0008 */
[----:B------:R-:W-:-:S05]  /*85a0*/  FFMA R3, R86, R154, R3 ;  /* 0x0000009a56037223 */ /* 0x000fca0000000003 */
[----:B------:R-:W-:-:S05]  /*85b0*/  F2FP.BF16.F32.PACK_AB R3, RZ, R3 ;  /* 0x00000003ff03723e */ /* 0x000fca00000010ff */
[----:B------:R0:W-:Y:S01]  /*85c0*/  @P2 STG.E.U16 desc[UR36][R4.64+0xf0], R3 ;  /* 0x0000f00304002986 */ /* 0x0001e2000c101524 */
[----:B------:R-:W-:Y:S05]  /*85d0*/  @!P1 BRA `(.L_x_279) ;  /* 0x0000000000049947 */ /* 0x000fea0003800000 */
[----:B------:R2:W5:Y:S02]  /*85e0*/  LDG.E.LTC128B.U16 R172, desc[UR36][R10.64+0xf2] ;  /* 0x0000f2240aac7981 */ /* 0x000564000c1e1520 */
.L_x_279:
[----:B------:R-:W-:Y:S05]  /*85f0*/  BSYNC B1 ;  /* 0x0000000000017941 */ /* 0x000fea0003800000 */
.L_x_278:
[----:B------:R-:W-:Y:S05]  /*8600*/  @!P1 BRA `(.L_x_280) ;  /* 0x00000024004c9947 */ /* 0x000fea0003800000 */
[----:B-----5:R-:W-:-:S04]  /*8610*/  IMAD.U32 R172, R172, 0x10000, RZ ;  /* 0x00010000acac7824 */ /* 0x020fc800078e00ff */
[----:B------:R-:W-:-:S04]  /*8620*/  FMUL R172, R172, R155 ;  /* 0x0000009bacac7220 */ /* 0x000fc80000400000 */
[----:B------:R-:W-:-:S05]  /*8630*/  FFMA R172, R87, R154, R172 ;  /* 0x0000009a57ac7223 */ /* 0x000fca00000000ac */
[----:B------:R-:W-:-:S05]  /*8640*/  F2FP.BF16.F32.PACK_AB R172, RZ, R172 ;  /* 0x000000acffac723e */ /* 0x000fca00000010ff */
[----:B------:R0:W-:Y:S01]  /*8650*/  STG.E.U16 desc[UR36][R8.64+0xf2], R172 ;  /* 0x0000f2ac08007986 */ /* 0x0001e2000c101524 */
[----:B------:R-:W-:Y:S05]  /*8660*/  BRA `(.L_x_280) ;  /* 0x0000002400347947 */ /* 0x000fea0003800000 */
.L_x_29:
[----:B------:R-:W-:Y:S01]  /*8670*/  ULDC.64 UR4, c[0x0][0x5c0] ;  /* 0x0001700000047ab9 */ /* 0x000fe20000000a00 */
[-C--:B------:R-:W-:Y:S01]  /*8680*/  FMUL R88, R88, R154.reuse ;  /* 0x0000009a58587220 */ /* 0x080fe20000400000 */
[----:B------:R-:W-:Y:S01]  /*8690*/  LEA R8, P0, R166, UR4, 0x1 ;  /* 0x00000004a6087c11 */ /* 0x000fe2000f8008ff */
[----:B------:R-:W-:Y:S01]  /*86a0*/  IMAD.SHL.U32 R7, R4, 0x10, RZ ;  /* 0x0000001004077824 */ /* 0x000fe200078e00ff */
[----:B------:R-:W-:Y:S01]  /*86b0*/  ISETP.GT.AND P2, PT, R0, 0x1, P3 ;  /* 0x000000010000780c */ /* 0x000fe20001f44270 */
[-C--:B------:R-:W-:Y:S01]  /*86c0*/  FMUL R89, R89, R154.reuse ;  /* 0x0000009a59597220 */ /* 0x080fe20000400000 */
[----:B------:R-:W-:Y:S01]  /*86d0*/  LEA.HI.X R9, R166, UR5, R169, 0x1, P0 ;  /* 0x00000005a6097c11 */ /* 0x000fe200080f0ca9 */
[-C--:B------:R-:W-:Y:S01]  /*86e0*/  FMUL R90, R90, R154.reuse ;  /* 0x0000009a5a5a7220 */ /* 0x080fe20000400000 */
[----:B------:R-:W-:Y:S01]  /*86f0*/  ISETP.GT.AND P0, PT, R3, 0x8, PT ;  /* 0x000000080300780c */ /* 0x000fe20003f04270 */
[----:B------:R-:W-:Y:S01]  /*8700*/  FMUL R91, R91, R154 ;  /* 0x0000009a5b5b7220 */ /* 0x000fe20000400000 */
[----:B------:R-:W-:Y:S01]  /*8710*/  F2FP.BF16.F32.PACK_AB R88, RZ, R88 ;  /* 0x00000058ff58723e */ /* 0x000fe200000010ff */
[-C--:B------:R-:W-:Y:S01]  /*8720*/  FMUL R92, R92, R154.reuse ;  /* 0x0000009a5c5c7220 */ /* 0x080fe20000400000 */
[----:B------:R-:W-:Y:S01]  /*8730*/  ISETP.GT.AND P4, PT, R0, RZ, P0 ;  /* 0x000000ff0000720c */ /* 0x000fe20000784270 */
[----:B------:R-:W-:Y:S01]  /*8740*/  FMUL R93, R93, R154 ;  /* 0x0000009a5d5d7220 */ /* 0x000fe20000400000 */
[----:B------:R-:W-:Y:S01]  /*8750*/  SHF.L.U64.HI R6, R4, 0x4, R5 ;  /* 0x0000000404067819 */ /* 0x000fe20000010205 */
[----:B------:R-:W-:Y:S01]  /*8760*/  @P1 STG.E.U16 desc[UR36][R8.64], R88 ;  /* 0x0000005808001986 */ /* 0x000fe2000c101524 */
[----:B------:R-:W-:Y:S01]  /*8770*/  IADD3 R10, P5, R7, R8, RZ ;  /* 0x00000008070a7210 */ /* 0x000fe20007fbe0ff */
[-C--:B------:R-:W-:Y:S01]  /*8780*/  FMUL R94, R94, R154.reuse ;  /* 0x0000009a5e5e7220 */ /* 0x080fe20000400000 */
[----:B------:R-:W-:Y:S01]  /*8790*/  ISETP.GT.AND P1, PT, R0, 0x1, P0 ;  /* 0x000000010000780c */ /* 0x000fe20000724270 */
[----:B------:R-:W-:Y:S01]  /*87a0*/  FMUL R95, R95, R154 ;  /* 0x0000009a5f5f7220 */ /* 0x000fe20000400000 */
[----:B------:R-:W-:Y:S01]  /*87b0*/  F2FP.BF16.F32.PACK_AB R89, RZ, R89 ;  /* 0x00000059ff59723e */ /* 0x000fe200000010ff */
[----:B------:R-:W-:Y:S01]  /*87c0*/  IMAD.X R11, R6, 0x1, R9, P5 ;  /* 0x00000001060b7824 */ /* 0x000fe200028e0609 */
[----:B------:R-:W-:Y:S01]  /*87d0*/  F2FP.BF16.F32.PACK_AB R90, RZ, R90 ;  /* 0x0000005aff5a723e */ /* 0x000fe200000010ff */
[-C--:B------:R-:W-:Y:S01]  /*87e0*/  FMUL R96, R96, R154.reuse ;  /* 0x0000009a60607220 */ /* 0x080fe20000400000 */
[----:B------:R-:W-:Y:S01]  /*87f0*/  F2FP.BF16.F32.PACK_AB R91, RZ, R91 ;  /* 0x0000005bff5b723e */ /* 0x000fe200000010ff */
[----:B------:R-:W-:Y:S01]  /*8800*/  @P2 STG.E.U16 desc[UR36][R8.64+0x2], R89 ;  /* 0x0000025908002986 */ /* 0x000fe2000c101524 */
[C---:B------:R-:W-:Y:S01]  /*8810*/  ISETP.GT.AND P5, PT, R0.reuse, 0x9, P3 ;  /* 0x000000090000780c */ /* 0x040fe20001fa4270 */
[-C--:B------:R-:W-:Y:S01]  /*8820*/  FMUL R97, R97, R154.reuse ;  /* 0x0000009a61617220 */ /* 0x080fe20000400000 */
[C---:B------:R-:W-:Y:S01]  /*8830*/  ISETP.GT.AND P2, PT, R0.reuse, 0x8, P0 ;  /* 0x000000080000780c */ /* 0x040fe20000744270 */
[----:B------:R-:W-:Y:S01]  /*8840*/  @P4 STG.E.U16 desc[UR36][R10.64], R90 ;  /* 0x0000005a0a004986 */ /* 0x000fe2000c101524 */
[----:B------:R-:W-:Y:S01]  /*8850*/  ISETP.GT.AND P4, PT, R0, 0x8, P3 ;  /* 0x000000080000780c */ /* 0x000fe20001f84270 */
[----:B------:R-:W-:Y:S01]  /*8860*/  FMUL R98, R98, R154 ;  /* 0x0000009a62627220 */ /* 0x000fe20000400000 */
[----:B------:R-:W-:Y:S01]  /*8870*/  F2FP.BF16.F32.PACK_AB R92, RZ, R92 ;  /* 0x0000005cff5c723e */ /* 0x000fe200000010ff */
[----:B------:R-:W-:Y:S01]  /*8880*/  @P1 STG.E.U16 desc[UR36][R10.64+0x2], R91 ;  /* 0x0000025b0a001986 */ /* 0x000fe2000c101524 */
[----:B------:R-:W-:Y:S01]  /*8890*/  ISETP.GT.AND P1, PT, R0, 0x9, P0 ;  /* 0x000000090000780c */ /* 0x000fe20000724270 */
[-C--:B------:R-:W-:Y:S01]  /*88a0*/  FMUL R99, R99, R154.reuse ;  /* 0x0000009a63637220 */ /* 0x080fe20000400000 */
[----:B------:R-:W-:Y:S01]  /*88b0*/  F2FP.BF16.F32.PACK_AB R93, RZ, R93 ;  /* 0x0000005dff5d723e */ /* 0x000fe200000010ff */
[----:B------:R-:W-:Y:S01]  /*88c0*/  FMUL R100, R100, R154 ;  /* 0x0000009a64647220 */ /* 0x000fe20000400000 */
[----:B------:R-:W-:Y:S01]  /*88d0*/  F2FP.BF16.F32.PACK_AB R94, RZ, R94 ;  /* 0x0000005eff5e723e */ /* 0x000fe200000010ff */
[-C--:B------:R-:W-:Y:S01]  /*88e0*/  FMUL R101, R101, R154.reuse ;  /* 0x0000009a65657220 */ /* 0x080fe20000400000 */
[----:B------:R-:W-:Y:S01]  /*88f0*/  F2FP.BF16.F32.PACK_AB R95, RZ, R95 ;  /* 0x0000005fff5f723e */ /* 0x000fe200000010ff */
[----:B------:R-:W-:Y:S01]  /*8900*/  FMUL R102, R102, R154 ;  /* 0x0000009a66667220 */ /* 0x000fe20000400000 */
[----:B------:R-:W-:Y:S01]  /*8910*/  F2FP.BF16.F32.PACK_AB R96, RZ, R96 ;  /* 0x00000060ff60723e */ /* 0x000fe200000010ff */
[----:B------:R-:W-:Y:S01]  /*8920*/  @P4 STG.E.U16 desc[UR36][R8.64+0x10], R92 ;  /* 0x0000105c08004986 */ /* 0x000fe2000c101524 */
[C---:B------:R-:W-:Y:S01]  /*8930*/  ISETP.GT.AND P4, PT, R0.reuse, 0x10, P3 ;  /* 0x000000100000780c */ /* 0x040fe20001f84270 */
[-C--:B------:R-:W-:Y:S01]  /*8940*/  FMUL R103, R103, R154.reuse ;  /* 0x0000009a67677220 */ /* 0x080fe20000400000 */
[----:B------:R-:W-:Y:S01]  /*8950*/  F2FP.BF16.F32.PACK_AB R97, RZ, R97 ;  /* 0x00000061ff61723e */ /* 0x000fe200000010ff */
[----:B------:R-:W-:Y:S01]  /*8960*/  @P5 STG.E.U16 desc[UR36][R8.64+0x12], R93 ;  /* 0x0000125d08005986 */ /* 0x000fe2000c101524 */
[----:B------:R-:W-:Y:S01]  /*8970*/  ISETP.GT.AND P5, PT, R0, 0x11, P0 ;  /* 0x000000110000780c */ /* 0x000fe200007a4270 */
        /* <DEDUP_REMOVED lines=74> */
[-C--:B------:R-:W-:Y:S01]  /*8e20*/  FMUL R125, R125, R154.reuse ;  /* 0x0000009a7d7d7220 */ /* 0x080fe20000400000 */
[----:B------:R-:W-:Y:S01]  /*8e30*/  F2FP.BF16.F32.PACK_AB R119, RZ, R119 ;  /* 0x00000077ff77723e */ /* 0x000fe200000010ff */
[----:B------:R-:W-:Y:S01]  /*8e40*/  FMUL R126, R126, R154 ;  /* 0x0000009a7e7e7220 */ /* 0x000fe20000400000 */
[----:B------:R-:W-:Y:S01]  /*8e50*/  F2FP.BF16.F32.PACK_AB R120, RZ, R120 ;  /* 0x00000078ff78723e */ /* 0x000fe200000010ff */
        /* <DEDUP_REMOVED lines=64> */
[----:B------:R-:W-:Y:S01]  /*9260*/  FMUL R145, R145, R154 ;  /* 0x0000009a91917220 */ /* 0x000fe20000400000 */
[----:B------:R-:W-:Y:S01]  /*9270*/  F2FP.BF16.F32.PACK_AB R139, RZ, R139 ;  /* 0x0000008bff8b723e */ /* 0x000fe200000010ff */
[----:B------:R-:W-:Y:S01]  /*9280*/  IMAD.SHL.U32 R21, R4, 0x100, RZ ;  /* 0x0000010004157824 */ /* 0x000fe200078e00ff */
[----:B------:R-:W-:Y:S01]  /*9290*/  F2FP.BF16.F32.PACK_AB R140, RZ, R140 ;  /* 0x0000008cff8c723e */ /* 0x000fe200000010ff */
[----:B------:R-:W-:Y:S01]  /*92a0*/  @P1 STG.E.U16 desc[UR36][R8.64+0x90], R124 ;  /* 0x0000907c08001986 */ /* 0x000fe2000c101524 */
[----:B------:R-:W-:Y:S01]  /*92b0*/  ISETP.GT.AND P1, PT, R0, 0x50, P3 ;  /* 0x000000500000780c */ /* 0x000fe20001f24270 */
[-C--:B------:R-:W-:Y:S01]  /*92c0*/  FMUL R146, R146, R154.reuse ;  /* 0x0000009a92927220 */ /* 0x080fe20000400000 */
[----:B------:R-:W-:Y:S01]  /*92d0*/  F2FP.BF16.F32.PACK_AB R141, RZ, R141 ;  /* 0x0000008dff8d723e */ /* 0x000fe200000010ff */
[----:B------:R-:W-:Y:S01]  /*92e0*/  @P2 STG.E.U16 desc[UR36][R8.64+0x92], R125 ;  /* 0x0000927d08002986 */ /* 0x000fe2000c101524 */
[C---:B------:R-:W-:Y:S01]  /*92f0*/  ISETP.GT.AND P2, PT, R0.reuse, 0x51, P3 ;  /* 0x000000510000780c */ /* 0x040fe20001f44270 */
[----:B------:R-:W-:Y:S01]  /*9300*/  FMUL R147, R147, R154 ;  /* 0x0000009a93937220 */ /* 0x000fe20000400000 */
        /* <DEDUP_REMOVED lines=12> */
[----:B------:R-:W-:Y:S01]  /*93d0*/  SHF.L.U64.HI R15, R4, 0x8, R5 ;  /* 0x00000008040f7819 */ /* 0x000fe20000010205 */
[----:B------:R-:W-:Y:S01]  /*93e0*/  @P2 STG.E.U16 desc[UR36][R8.64+0xa2], R129 ;  /* 0x0000a28108002986 */ /* 0x000fe2000c101524 */
[C---:B------:R-:W-:Y:S01]  /*93f0*/  ISETP.GT.AND P2, PT, R0.reuse, 0x59, P3 ;  /* 0x000000590000780c */ /* 0x040fe20001f44270 */
        /* <DEDUP_REMOVED lines=56> */
[----:B------:R-:W-:Y:S01]  /*9780*/  FMUL R39, R39, R154 ;  /* 0x0000009a27277220 */ /* 0x000fe20000400000 */
[----:B------:R-:W-:Y:S01]  /*9790*/  F2FP.BF16.F32.PACK_AB R33, RZ, R33 ;  /* 0x00000021ff21723e */ /* 0x000fe200000010ff */
[----:B------:R-:W-:Y:S01]  /*97a0*/  @P2 STG.E.U16 desc[UR36][R10.64+0xd0], R142 ;  /* 0x0000d08e0a002986 */ /* 0x000fe2000c101524 */
[----:B------:R-:W-:Y:S01]  /*97b0*/  F2FP.BF16.F32.PACK_AB R34, RZ, R34 ;  /* 0x00000022ff22723e */ /* 0x000fe200000010ff */
[-C--:B------:R-:W-:Y:S01]  /*97c0*/  FMUL R40, R40, R154.reuse ;  /* 0x0000009a28287220 */ /* 0x080fe20000400000 */
[----:B------:R-:W-:Y:S01]  /*97d0*/  F2FP.BF16.F32.PACK_AB R35, RZ, R35 ;  /* 0x00000023ff23723e */ /* 0x000fe200000010ff */
[----:B------:R-:W-:Y:S01]  /*97e0*/  FMUL R41, R41, R154 ;  /* 0x0000009a29297220 */ /* 0x000fe20000400000 */
[----:B------:R-:W-:Y:S01]  /*97f0*/  F2FP.BF16.F32.PACK_AB R36, RZ, R36 ;  /* 0x00000024ff24723e */ /* 0x000fe200000010ff */
[----:B------:R-:W-:Y:S01]  /*9800*/  @P4 STG.E.U16 desc[UR36][R10.64+0xd2], R143 ;  /* 0x0000d28f0a004986 */ /* 0x000fe2000c101524 */
[----:B------:R-:W-:Y:S01]  /*9810*/  ISETP.GT.AND P4, PT, R0, 0x71, P0 ;  /* 0x000000710000780c */ /* 0x000fe20000784270 */
[----:B------:R-:W-:Y:S01]  /*9820*/  FMUL R42, R42, R154 ;  /* 0x0000009a2a2a7220 */ /* 0x000fe20000400000 */
[----:B------:R-:W-:Y:S01]  /*9830*/  F2FP.BF16.F32.PACK_AB R37, RZ, R37 ;  /* 0x00000025ff25723e */ /* 0x000fe200000010ff */
[----:B------:R-:W-:Y:S01]  /*9840*/  @P5 STG.E.U16 desc[UR36][R8.64+0xe0], R144 ;  /* 0x0000e09008005986 */ /* 0x000fe2000c101524 */
[----:B------:R-:W-:Y:S01]  /*9850*/  ISETP.GT.AND P5, PT, R0, 0x70, P0 ;  /* 0x000000700000780c */ /* 0x000fe200007a4270 */
[----:B------:R-:W-:Y:S01]  /*9860*/  @P1 IMAD.MOV.U32 R4, RZ, RZ, R8 ;  /* 0x000000ffff041224 */ /* 0x000fe200078e0008 */
[----:B------:R-:W-:Y:S01]  /*9870*/  F2FP.BF16.F32.PACK_AB R38, RZ, R38 ;  /* 0x00000026ff26723e */ /* 0x000fe200000010ff */
[----:B------:R-:W-:Y:S01]  /*9880*/  @P1 IMAD.MOV.U32 R5, RZ, RZ, R9 ;  /* 0x000000ffff051224 */ /* 0x000fe200078e0009 */
[----:B------:R-:W-:Y:S01]  /*9890*/  F2FP.BF16.F32.PACK_AB R39, RZ, R39 ;  /* 0x00000027ff27723e */ /* 0x000fe200000010ff */
[----:B------:R-:W-:Y:S01]  /*98a0*/  FMUL R43, R43, R154 ;  /* 0x0000009a2b2b7220 */ /* 0x000fe20000400000 */
[----:B------:R-:W-:Y:S01]  /*98b0*/  F2FP.BF16.F32.PACK_AB R40, RZ, R40 ;  /* 0x00000028ff28723e */ /* 0x000fe200000010ff */
[----:B------:R-:W-:Y:S01]  /*98c0*/  FMUL R44, R44, R154 ;  /* 0x0000009a2c2c7220 */ /* 0x000fe20000400000 */
[----:B------:R0:W-:Y:S01]  /*98d0*/  @P1 STG.E.U16 desc[UR36][R4.64+0xe2], R145 ;  /* 0x0000e29104001986 */ /* 0x0001e2000c101524 */
[----:B------:R-:W-:Y:S01]  /*98e0*/  IADD3 R12, P1, P2, R7, R8, R21 ;  /* 0x00000008070c7210 */ /* 0x000fe20007a3e015 */
[-C--:B------:R-:W-:Y:S01]  /*98f0*/  FMUL R45, R45, R154.reuse ;  /* 0x0000009a2d2d7220 */ /* 0x080fe20000400000 */
[----:B------:R-:W-:Y:S01]  /*9900*/  F2FP.BF16.F32.PACK_AB R41, RZ, R41 ;  /* 0x00000029ff29723e */ /* 0x000fe200000010ff */
[-C--:B------:R-:W-:Y:S01]  /*9910*/  FMUL R46, R46, R154.reuse ;  /* 0x0000009a2e2e7220 */ /* 0x080fe20000400000 */
[----:B------:R-:W-:Y:S01]  /*9920*/  IADD3.X R13, R6, R9, R15, P1, P2 ;  /* 0x00000009060d7210 */ /* 0x000fe20000fe440f */
[-C--:B------:R-:W-:Y:S01]  /*9930*/  FMUL R47, R47, R154.reuse ;  /* 0x0000009a2f2f7220 */ /* 0x080fe20000400000 */
[C---:B------:R-:W-:Y:S01]  /*9940*/  ISETP.GT.AND P1, PT, R3.reuse, 0x80, PT ;  /* 0x000000800300780c */ /* 0x040fe20003f24270 */
[-C--:B------:R-:W-:Y:S01]  /*9950*/  FMUL R48, R48, R154.reuse ;  /* 0x0000009a30307220 */ /* 0x080fe20000400000 */
[----:B------:R-:W-:Y:S01]  /*9960*/  ISETP.GT.AND P2, PT, R3, 0x88, PT ;  /* 0x000000880300780c */ /* 0x000fe20003f44270 */
[----:B------:R-:W-:Y:S01]  /*9970*/  FMUL R49, R49, R154 ;  /* 0x0000009a31317220 */ /* 0x000fe20000400000 */
[----:B------:R-:W-:Y:S01]  /*9980*/  F2FP.BF16.F32.PACK_AB R42, RZ, R42 ;  /* 0x0000002aff2a723e */ /* 0x000fe200000010ff */
[----:B0-----:R-:W-:Y:S01]  /*9990*/  @P5 IMAD.MOV.U32 R5, RZ, RZ, R11 ;  /* 0x000000ffff055224 */ /* 0x001fe200078e000b */
[----:B------:R-:W-:Y:S01]  /*99a0*/  @P5 MOV R4, R10 ;  /* 0x0000000a00045202 */ /* 0x000fe20000000f00 */
[-C--:B------:R-:W-:Y:S01]  /*99b0*/  FMUL R50, R50, R154.reuse ;  /* 0x0000009a32327220 */ /* 0x080fe20000400000 */
[----:B------:R-:W-:Y:S01]  /*99c0*/  F2FP.BF16.F32.PACK_AB R43, RZ, R43 ;  /* 0x0000002bff2b723e */ /* 0x000fe200000010ff */
[----:B------:R-:W-:Y:S01]  /*99d0*/  FMUL R51, R51, R154 ;  /* 0x0000009a33337220 */ /* 0x000fe20000400000 */
[----:B------:R-:W-:Y:S01]  /*99e0*/  F2FP.BF16.F32.PACK_AB R44, RZ, R44 ;  /* 0x0000002cff2c723e */ /* 0x000fe200000010ff */
[----:B------:R0:W-:Y:S01]  /*99f0*/  @P5 STG.E.U16 desc[UR36][R4.64+0xe0], R146 ;  /* 0x0000e09204005986 */ /* 0x0001e2000c101524 */
[----:B------:R-:W-:Y:S01]  /*9a00*/  ISETP.GT.AND P5, PT, R0, 0x78, P3 ;  /* 0x000000780000780c */ /* 0x000fe20001fa4270 */
[-C--:B------:R-:W-:Y:S01]  /*9a10*/  FMUL R52, R52, R154.reuse ;  /* 0x0000009a34347220 */ /* 0x080fe20000400000 */
[C---:B------:R-:W-:Y:S01]  /*9a20*/  ISETP.GT.AND P3, PT, R0.reuse, 0x79, P3 ;  /* 0x000000790000780c */ /* 0x040fe20001f64270 */
[----:B------:R-:W-:Y:S01]  /*9a30*/  @P4 STG.E.U16 desc[UR36][R10.64+0xe2], R147 ;  /* 0x0000e2930a004986 */ /* 0x000fe2000c101524 */
[C---:B------:R-:W-:Y:S01]  /*9a40*/  ISETP.GT.AND P4, PT, R0.reuse, 0x78, P0 ;  /* 0x000000780000780c */ /* 0x040fe20000784270 */
[-C--:B------:R-:W-:Y:S01]  /*9a50*/  FMUL R53, R53, R154.reuse ;  /* 0x0000009a35357220 */ /* 0x080fe20000400000 */
[----:B------:R-:W-:Y:S01]  /*9a60*/  ISETP.GT.AND P0, PT, R0, 0x79, P0 ;  /* 0x000000790000780c */ /* 0x000fe20000704270 */
[-C--:B------:R-:W-:Y:S01]  /*9a70*/  FMUL R54, R54, R154.reuse ;  /* 0x0000009a36367220 */ /* 0x080fe20000400000 */
[----:B------:R-:W-:Y:S01]  /*9a80*/  F2FP.BF16.F32.PACK_AB R45, RZ, R45 ;  /* 0x0000002dff2d723e */ /* 0x000fe200000010ff */
[----:B------:R-:W-:Y:S01]  /*9a90*/  FMUL R55, R55, R154 ;  /* 0x0000009a37377220 */ /* 0x000fe20000400000 */
[----:B------:R-:W-:Y:S01]  /*9aa0*/  F2FP.BF16.F32.PACK_AB R46, RZ, R46 ;  /* 0x0000002eff2e723e */ /* 0x000fe200000010ff */
[----:B------:R-:W-:Y:S01]  /*9ab0*/  FMUL R56, R56, R154 ;  /* 0x0000009a38387220 */ /* 0x000fe20000400000 */
[----:B------:R-:W-:Y:S01]  /*9ac0*/  F2FP.BF16.F32.PACK_AB R47, RZ, R47 ;  /* 0x0000002fff2f723e */ /* 0x000fe200000010ff */
[----:B------:R-:W-:Y:S01]  /*9ad0*/  @P5 STG.E.U16 desc[UR36][R8.64+0xf0], R148 ;  /* 0x0000f09408005986 */ /* 0x000fe2000c101524 */
[----:B0-----:R-:W-:Y:S01]  /*9ae0*/  IADD3 R4, P5, R21, R8, RZ ;  /* 0x0000000815047210 */ /* 0x001fe20007fbe0ff */
[----:B------:R-:W-:Y:S01]  /*9af0*/  FMUL R57, R57, R154 ;  /* 0x0000009a39397220 */ /* 0x000fe20000400000 */
[----:B------:R-:W-:Y:S01]  /*9b00*/  F2FP.BF16.F32.PACK_AB R48, RZ, R48 ;  /* 0x00000030ff30723e */ /* 0x000fe200000010ff */
[----:B------:R0:W-:Y:S01]  /*9b10*/  @P3 STG.E.U16 desc[UR36][R8.64+0xf2], R149 ;  /* 0x0000f29508003986 */ /* 0x0001e2000c101524 */
[C---:B------:R-:W-:Y:S01]  /*9b20*/  ISETP.GT.AND P3, PT, R0.reuse, RZ, P1 ;  /* 0x000000ff0000720c */ /* 0x040fe20000f64270 */
[----:B------:R-:W-:Y:S01]  /*9b30*/  IMAD.X R5, R15, 0x1, R9, P5 ;  /* 0x000000010f057824 */ /* 0x000fe200028e0609 */
[C---:B------:R-:W-:Y:S01]  /*9b40*/  ISETP.GT.AND P5, PT, R0.reuse, RZ, P2 ;  /* 0x000000ff0000720c */ /* 0x040fe200017a4270 */
        /* <DEDUP_REMOVED lines=14> */
[----:B------:R-:W-:Y:S01]  /*9c30*/  @P4 STG.E.U16 desc[UR36][R4.64+0x2], R25 ;  /* 0x0000021904004986 */ /* 0x000fe2000c101524 */
[----:B------:R-:W-:Y:S01]  /*9c40*/  IADD3 R14, P4, R7, R4, RZ ;  /* 0x00000004070e7210 */ /* 0x000fe20007f9e0ff */
[--C-:B------:R-:W-:Y:S01]  /*9c50*/  IMAD.X R9, R6, 0x1, R5.reuse, P3 ;  /* 0x0000000106097824 */ /* 0x100fe200018e0605 */
[----:B------:R-:W-:Y:S01]  /*9c60*/  ISETP.GT.AND P3, PT, R0, 0x9, P2 ;  /* 0x000000090000780c */ /* 0x000fe20001764270 */
[-C--:B------:R-:W-:Y:S01]  /*9c70*/  FMUL R62, R62, R154.reuse ;  /* 0x0000009a3e3e7220 */ /* 0x080fe20000400000 */
[----:B------:R-:W-:Y:S01]  /*9c80*/  F2FP.BF16.F32.PACK_AB R53, RZ, R53 ;  /* 0x00000035ff35723e */ /* 0x000fe200000010ff */
[----:B------:R-:W-:Y:S01]  /*9c90*/  IMAD.X R15, R6, 0x1, R5, P4 ;  /* 0x00000001060f7824 */ /* 0x000fe200020e0605 */
[----:B------:R-:W-:Y:S01]  /*9ca0*/  ISETP.GT.AND P4, PT, R0, 0x8, P1 ;  /* 0x000000080000780c */ /* 0x000fe20000f84270 */
[----:B------:R-:W-:Y:S01]  /*9cb0*/  FMUL R63, R63, R154 ;  /* 0x0000009a3f3f7220 */ /* 0x000fe20000400000 */
[----:B------:R-:W-:Y:S01]  /*9cc0*/  F2FP.BF16.F32.PACK_AB R54, RZ, R54 ;  /* 0x00000036ff36723e */ /* 0x000fe200000010ff */
[-C--:B------:R-:W-:Y:S01]  /*9cd0*/  FMUL R64, R64, R154.reuse ;  /* 0x0000009a40407220 */ /* 0x080fe20000400000 */
        /* <DEDUP_REMOVED lines=9> */
[----:B------:R-:W-:Y:S01]  /*9d70*/  @P4 STG.E.U16 desc[UR36][R4.64+0x10], R28 ;  /* 0x0000101c04004986 */ /* 0x000fe2000c101524 */
[----:B------:R-:W-:Y:S01]  /*9d80*/  ISETP.GT.AND P4, PT, R0, 0x10, P1 ;  /* 0x000000100000780c */ /* 0x000fe20000f84270 */
[-C--:B------:R-:W-:Y:S01]  /*9d90*/  FMUL R68, R68, R154.reuse ;  /* 0x0000009a44447220 */ /* 0x080fe20000400000 */
[----:B------:R-:W-:Y:S01]  /*9da0*/  F2FP.BF16.F32.PACK_AB R57, RZ, R57 ;  /* 0x00000039ff39723e */ /* 0x000fe200000010ff */
[-C--:B------:R-:W-:Y:S01]  /*9db0*/  FMUL R69, R69, R154.reuse ;  /* 0x0000009a45457220 */ /* 0x080fe20000400000 */
        /* <DEDUP_REMOVED lines=14> */
[----:B------:R-:W-:Y:S01]  /*9ea0*/  FMUL R73, R73, R154 ;  /* 0x0000009a49497220 */ /* 0x000fe20000400000 */
[----:B------:R-:W-:Y:S01]  /*9eb0*/  F2FP.BF16.F32.PACK_AB R61, RZ, R61 ;  /* 0x0000003dff3d723e */ /* 0x000fe200000010ff */
[----:B------:R-:W-:Y:S01]  /*9ec0*/  @P5 STG.E.U16 desc[UR36][R4.64+0x22], R33 ;  /* 0x0000222104005986 */ /* 0x000fe2000c101524 */
[----:B------:R-:W-:Y:S01]  /*9ed0*/  ISETP.GT.AND P5, PT, R0, 0x19, P1 ;  /* 0x000000190000780c */ /* 0x000fe20000fa4270 */
[--C-:B------:R-:W-:Y:S01]  /*9ee0*/  @P0 IMAD.MOV.U32 R6, RZ, RZ, R12.reuse ;  /* 0x000000ffff060224 */ /* 0x100fe200078e000c */
[----:B------:R-:W-:Y:S01]  /*9ef0*/  F2FP.BF16.F32.PACK_AB R62, RZ, R62 ;  /* 0x0000003eff3e723e */ /* 0x000fe200000010ff */
[--C-:B------:R-:W-:Y:S01]  /*9f00*/  @P0 IMAD.MOV.U32 R7, RZ, RZ, R13.reuse ;  /* 0x000000ffff070224 */ /* 0x100fe200078e000d */
[----:B------:R-:W-:Y:S01]  /*9f10*/  F2FP.BF16.F32.PACK_AB R63, RZ, R63 ;  /* 0x0000003fff3f723e */ /* 0x000fe200000010ff */
[----:B------:R-:W-:Y:S01]  /*9f20*/  FMUL R74, R74, R154 ;  /* 0x0000009a4a4a7220 */ /* 0x000fe20000400000 */
[----:B------:R-:W-:Y:S01]  /*9f30*/  F2FP.BF16.F32.PACK_AB R64, RZ, R64 ;  /* 0x00000040ff40723e */ /* 0x000fe200000010ff */
[-C--:B------:R-:W-:Y:S01]  /*9f40*/  FMUL R75, R75, R154.reuse ;  /* 0x0000009a4b4b7220 */ /* 0x080fe20000400000 */
[----:B------:R0:W-:Y:S01]  /*9f50*/  @P0 STG.E.U16 desc[UR36][R6.64+0x20], R34 ;  /* 0x0000202206000986 */ /* 0x0001e2000c101524 */
        /* <DEDUP_REMOVED lines=9> */
[----:B------:R-:W-:Y:S01]  /*9ff0*/  FMUL R80, R80, R154 ;  /* 0x0000009a50507220 */ /* 0x000fe20000400000 */
[----:B------:R-:W-:Y:S01]  /*a000*/  F2FP.BF16.F32.PACK_AB R69, RZ, R69 ;  /* 0x00000045ff45723e */ /* 0x000fe200000010ff */
[----:B0-----:R-:W-:Y:S01]  /*a010*/  @P3 IMAD.MOV.U32 R6, RZ, RZ, R12 ;  /* 0x000000ffff063224 */ /* 0x001fe200078e000c */
[----:B------:R-:W-:Y:S01]  /*a020*/  F2FP.BF16.F32.PACK_AB R70, RZ, R70 ;  /* 0x00000046ff46723e */ /* 0x000fe200000010ff */
[--C-:B------:R-:W-:Y:S01]  /*a030*/  @P3 IMAD.MOV.U32 R7, RZ, RZ, R13.reuse ;  /* 0x000000ffff073224 */ /* 0x100fe200078e000d */
[----:B------:R-:W-:Y:S01]  /*a040*/  F2FP.BF16.F32.PACK_AB R71, RZ, R71 ;  /* 0x00000047ff47723e */ /* 0x000fe200000010ff */
[----:B------:R-:W-:Y:S01]  /*a050*/  FMUL R81, R81, R154 ;  /* 0x0000009a51517220 */ /* 0x000fe20000400000 */
[----:B------:R-:W-:Y:S01]  /*a060*/  F2FP.BF16.F32.PACK_AB R72, RZ, R72 ;  /* 0x00000048ff48723e */ /* 0x000fe200000010ff */
[-C--:B------:R-:W-:Y:S01]  /*a070*/  FMUL R82, R82, R154.reuse ;  /* 0x0000009a52527220 */ /* 0x080fe20000400000 */
[----:B------:R0:W-:Y:S01]  /*a080*/  @P3 STG.E.U16 desc[UR36][R6.64+0x22], R35 ;  /* 0x0000222306003986 */ /* 0x0001e2000c101524 */
        /* <DEDUP_REMOVED lines=11> */
[----:B0-----:R-:W-:Y:S01]  /*a140*/  @P0 IMAD.MOV.U32 R7, RZ, RZ, R13 ;  /* 0x000000ffff070224 */ /* 0x001fe200078e000d */
[----:B------:R-:W-:Y:S01]  /*a150*/  @P0 MOV R6, R12 ;  /* 0x0000000c00060202 */ /* 0x000fe20000000f00 */
[----:B------:R-:W-:Y:S01]  /*a160*/  FMUL R86, R86, R154 ;  /* 0x0000009a56567220 */ /* 0x000fe20000400000 */
[----:B------:R-:W-:Y:S01]  /*a170*/  F2FP.BF16.F32.PACK_AB R76, RZ, R76 ;  /* 0x0000004cff4c723e */ /* 0x000fe200000010ff */
[----:B------:R-:W-:Y:S01]  /*a180*/  FMUL R87, R87, R154 ;  /* 0x0000009a57577220 */ /* 0x000fe20000400000 */
[----:B------:R-:W-:Y:S01]  /*a190*/  F2FP.BF16.F32.PACK_AB R77, RZ, R77 ;  /* 0x0000004dff4d723e */ /* 0x000fe200000010ff */
[----:B------:R0:W-:Y:S01]  /*a1a0*/  @P0 STG.E.U16 desc[UR36][R6.64+0x30], R38 ;  /* 0x0000302606000986 */ /* 0x0001e2000c101524 */
[----:B------:R-:W-:-:S02]  /*a1b0*/  ISETP.GT.AND P0, PT, R0, 0x20, P2 ;  /* 0x000000200000780c */ /* 0x000fc40001704270 */
[----:B------:R-:W-:Y:S02]  /*a1c0*/  F2FP.BF16.F32.PACK_AB R78, RZ, R78 ;  /* 0x0000004eff4e723e */ /* 0x000fe400000010ff */
[----:B------:R-:W-:Y:S02]  /*a1d0*/  F2FP.BF16.F32.PACK_AB R79, RZ, R79 ;  /* 0x0000004fff4f723e */ /* 0x000fe400000010ff */
[----:B------:R-:W-:Y:S02]  /*a1e0*/  F2FP.BF16.F32.PACK_AB R80, RZ, R80 ;  /* 0x00000050ff50723e */ /* 0x000fe400000010ff */
[----:B------:R-:W-:Y:S02]  /*a1f0*/  F2FP.BF16.F32.PACK_AB R81, RZ, R81 ;  /* 0x00000051ff51723e */ /* 0x000fe400000010ff */
[----:B------:R-:W-:Y:S01]  /*a200*/  F2FP.BF16.F32.PACK_AB R82, RZ, R82 ;  /* 0x00000052ff52723e */ /* 0x000fe200000010ff */
[----:B0-----:R-:W-:Y:S01]  /*a210*/  @P3 IMAD.MOV.U32 R6, RZ, RZ, R12 ;  /* 0x000000ffff063224 */ /* 0x001fe200078e000c */
[----:B------:R-:W-:Y:S01]  /*a220*/  F2FP.BF16.F32.PACK_AB R83, RZ, R83 ;  /* 0x00000053ff53723e */ /* 0x000fe200000010ff */
[----:B------:R-:W-:Y:S01]  /*a230*/  @P3 IMAD.MOV.U32 R7, RZ, RZ, R13 ;  /* 0x000000ffff073224 */ /* 0x000fe200078e000d */
[----:B------:R-:W-:-:S02]  /*a240*/  F2FP.BF16.F32.PACK_AB R84, RZ, R84 ;  /* 0x00000054ff54723e */ /* 0x000fc400000010ff */
[----:B------:R-:W-:Y:S02]  /*a250*/  F2FP.BF16.F32.PACK_AB R85, RZ, R85 ;  /* 0x00000055ff55723e */ /* 0x000fe400000010ff */
[----:B------:R0:W-:Y:S01]  /*a260*/  @P3 STG.E.U16 desc[UR36][R6.64+0x32], R39 ;  /* 0x0000322706003986 */ /* 0x0001e2000c101524 */
[C---:B------:R-:W-:Y:S02]  /*a270*/  ISETP.GT.AND P3, PT, R0.reuse, 0x21, P2 ;  /* 0x000000210000780c */ /* 0x040fe40001764270 */
[----:B------:R-:W-:Y:S01]  /*a280*/  F2FP.BF16.F32.PACK_AB R86, RZ, R86 ;  /* 0x00000056ff56723e */ /* 0x000fe200000010ff */
[----:B------:R-:W-:Y:S01]  /*a290*/  @P4 STG.E.U16 desc[UR36][R4.64+0x40], R40 ;  /* 0x0000402804004986 */ /* 0x000fe2000c101524 */
[C---:B------:R-:W-:Y:S02]  /*a2a0*/  ISETP.GT.AND P4, PT, R0.reuse, 0x28, P1 ;  /* 0x000000280000780c */ /* 0x040fe40000f84270 */
[----:B------:R-:W-:Y:S01]  /*a2b0*/  F2FP.BF16.F32.PACK_AB R87, RZ, R87 ;  /* 0x00000057ff57723e */ /* 0x000fe200000010ff */
[----:B------:R-:W-:Y:S01]  /*a2c0*/  @P5 STG.E.U16 desc[UR36][R4.64+0x42], R41 ;  /* 0x0000422904005986 */ /* 0x000fe2000c101524 */
[----:B------:R-:W-:Y:S01]  /*a2d0*/  ISETP.GT.AND P5, PT, R0, 0x29, P1 ;  /* 0x000000290000780c */ /* 0x000fe20000fa4270 */
[----:B0-----:R-:W-:-:S02]  /*a2e0*/  @P0 IMAD.MOV.U32 R6, RZ, RZ, R12 ;  /* 0x000000ffff060224 */ /* 0x001fc400078e000c */
[----:B------:R-:W-:-:S05]  /*a2f0*/  @P0 IMAD.MOV.U32 R7, RZ, RZ, R13 ;  /* 0x000000ffff070224 */ /* 0x000fca00078e000d */
[----:B------:R0:W-:Y:S01]  /*a300*/  @P0 STG.E.U16 desc[UR36][R6.64+0x40], R42 ;  /* 0x0000402a06000986 */ /* 0x0001e2000c101524 */
[----:B------:R-:W-:Y:S01]  /*a310*/  ISETP.GT.AND P0, PT, R0, 0x28, P2 ;  /* 0x000000280000780c */ /* 0x000fe20001704270 */
[----:B0-----:R-:W-:Y:S02]  /*a320*/  @P3 IMAD.MOV.U32 R6, RZ, RZ, R12 ;  /* 0x000000ffff063224 */ /* 0x001fe400078e000c */
[----:B------:R-:W-:-:S05]  /*a330*/  @P3 IMAD.MOV.U32 R7, RZ, RZ, R13 ;  /* 0x000000ffff073224 */ /* 0x000fca00078e000d */
[----:B------:R0:W-:Y:S01]  /*a340*/  @P3 STG.E.U16 desc[UR36][R6.64+0x42], R43 ;  /* 0x0000422b06003986 */ /* 0x0001e2000c101524 */
[----:B------:R-:W-:-:S03]  /*a350*/  ISETP.GT.AND P3, PT, R0, 0x29, P2 ;  /* 0x000000290000780c */ /* 0x000fc60001764270 */
[----:B------:R-:W-:Y:S01]  /*a360*/  @P4 STG.E.U16 desc[UR36][R4.64+0x50], R44 ;  /* 0x0000502c04004986 */ /* 0x000fe2000c101524 */
[----:B------:R-:W-:-:S03]  /*a370*/  ISETP.GT.AND P4, PT, R0, 0x30, P1 ;  /* 0x000000300000780c */ /* 0x000fc60000f84270 */
[----:B------:R-:W-:Y:S01]  /*a380*/  @P5 STG.E.U16 desc[UR36][R4.64+0x52], R45 ;  /* 0x0000522d04005986 */ /* 0x000fe2000c101524 */
[----:B------:R-:W-:Y:S01]  /*a390*/  ISETP.GT.AND P5, PT, R0, 0x31, P1 ;  /* 0x000000310000780c */ /* 0x000fe20000fa4270 */
[----:B0-----:R-:W-:Y:S01]  /*a3a0*/  @P0 IMAD.MOV.U32 R6, RZ, RZ, R12 ;  /* 0x000000ffff060224 */ /* 0x001fe200078e000c */
[----:B------:R-:W-:-:S05]  /*a3b0*/  @P0 MOV R7, R13 ;  /* 0x0000000d00070202 */ /* 0x000fca0000000f00 */
        /* <DEDUP_REMOVED lines=10> */
[----:B0-----:R-:W-:Y:S02]  /*a460*/  @P0 IMAD.MOV.U32 R6, RZ, RZ, R12 ;  /* 0x000000ffff060224 */ /* 0x001fe400078e000c */
        /* <DEDUP_REMOVED lines=14> */
[----:B------:R-:W-:Y:S02]  /*a550*/  ISETP.GT.AND P0, PT, R0, 0x40, P2 ;  /* 0x000000400000780c */ /* 0x000fe40001704270 */
[----:B0-----:R-:W-:Y:S01]  /*a560*/  @P3 MOV R6, R12 ;  /* 0x0000000c00063202 */ /* 0x001fe20000000f00 */
        /* <DEDUP_REMOVED lines=23> */
[----:B0-----:R-:W-:Y:S01]  /*a6e0*/  @P3 IMAD.MOV.U32 R6, RZ, RZ, R12 ;  /* 0x000000ffff063224 */ /* 0x001fe200078e000c */
[----:B------:R-:W-:-:S05]  /*a6f0*/  @P3 MOV R7, R13 ;  /* 0x0000000d00073202 */ /* 0x000fca0000000f00 */
        /* <DEDUP_REMOVED lines=29> */
[----:B------:R-:W-:Y:S02]  /*a8d0*/  ISETP.GT.AND P5, PT, R0, 0x69, P1 ;  /* 0x000000690000780c */ /* 0x000fe40000fa4270 */
[----:B0-----:R-:W-:Y:S01]  /*a8e0*/  @P0 MOV R6, R12 ;  /* 0x0000000c00060202 */ /* 0x001fe20000000f00 */
        /* <DEDUP_REMOVED lines=18> */
[C---:B------:R-:W-:Y:S02]  /*aa10*/  ISETP.GT.AND P3, PT, R0.reuse, 0x78, P1 ;  /* 0x000000780000780c */ /* 0x040fe40000f64270 */
[C---:B------:R-:W-:Y:S01]  /*aa20*/  ISETP.GT.AND P1, PT, R0.reuse, 0x79, P1 ;  /* 0x000000790000780c */ /* 0x040fe20000f24270 */
[----:B------:R-:W-:Y:S01]  /*aa30*/  @P4 STG.E.U16 desc[UR36][R4.64+0xe0], R80 ;  /* 0x0000e05004004986 */ /* 0x000fe2000c101524 */
[----:B------:R-:W-:-:S03]  /*aa40*/  ISETP.GT.AND P4, PT, R0, 0x71, P2 ;  /* 0x000000710000780c */ /* 0x000fc60001784270 */
[----:B------:R-:W-:Y:S01]  /*aa50*/  @P5 STG.E.U16 desc[UR36][R4.64+0xe2], R81 ;  /* 0x0000e25104005986 */ /* 0x000fe2000c101524 */
[C---:B------:R-:W-:Y:S02]  /*aa60*/  ISETP.GT.AND P5, PT, R0.reuse, 0x78, P2 ;  /* 0x000000780000780c */ /* 0x040fe400017a4270 */
[----:B------:R-:W-:Y:S01]  /*aa70*/  ISETP.GT.AND P2, PT, R0, 0x79, P2 ;  /* 0x000000790000780c */ /* 0x000fe20001744270 */
[----:B0-----:R-:W-:Y:S01]  /*aa80*/  @P0 IMAD.MOV.U32 R6, RZ, RZ, R12 ;  /* 0x000000ffff060224 */ /* 0x001fe200078e000c */
[----:B------:R-:W-:-:S05]  /*aa90*/  @P0 MOV R7, R13 ;  /* 0x0000000d00070202 */ /* 0x000fca0000000f00 */
[----:B------:R0:W-:Y:S02]  /*aaa0*/  @P0 STG.E.U16 desc[UR36][R6.64+0xe0], R82 ;  /* 0x0000e05206000986 */ /* 0x0001e4000c101524 */
[----:B0-----:R-:W-:Y:S02]  /*aab0*/  @P4 IMAD.MOV.U32 R6, RZ, RZ, R12 ;  /* 0x000000ffff064224 */ /* 0x001fe400078e000c */
[----:B------:R-:W-:-:S05]  /*aac0*/  @P4 IMAD.MOV.U32 R7, RZ, RZ, R13 ;  /* 0x000000ffff074224 */ /* 0x000fca00078e000d */
[----:B------:R-:W-:Y:S04]  /*aad0*/  @P4 STG.E.U16 desc[UR36][R6.64+0xe2], R83 ;  /* 0x0000e25306004986 */ /* 0x000fe8000c101524 */
[----:B------:R-:W-:Y:S04]  /*aae0*/  @P3 STG.E.U16 desc[UR36][R4.64+0xf0], R84 ;  /* 0x0000f05404003986 */ /* 0x000fe8000c101524 */
[----:B------:R0:W-:Y:S02]  /*aaf0*/  @P1 STG.E.U16 desc[UR36][R4.64+0xf2], R85 ;  /* 0x0000f25504001986 */ /* 0x0001e4000c101524 */
[----:B0-----:R-:W-:-:S02]  /*ab00*/  @P5 IMAD.MOV.U32 R4, RZ, RZ, R12 ;  /* 0x000000ffff045224 */ /* 0x001fc400078e000c */
[----:B------:R-:W-:-:S05]  /*ab10*/  @P5 IMAD.MOV.U32 R5, RZ, RZ, R13 ;  /* 0x000000ffff055224 */ /* 0x000fca00078e000d */
[----:B------:R0:W-:Y:S04]  /*ab20*/  @P5 STG.E.U16 desc[UR36][R4.64+0xf0], R86 ;  /* 0x0000f05604005986 */ /* 0x0001e8000c101524 */
[----:B------:R0:W-:Y:S02]  /*ab30*/  @P2 STG.E.U16 desc[UR36][R12.64+0xf2], R87 ;  /* 0x0000f2570c002986 */ /* 0x0001e4000c101524 */
.L_x_280:
[----:B------:R-:W-:Y:S05]  /*ab40*/  BSYNC B0 ;  /* 0x0000000000007941 */ /* 0x000fea0003800000 */
.L_x_28:
[----:B------:R-:W-:Y:S01]  /*ab50*/  ULDC UR4, c[0x0][0xc] ;  /* 0x0000030000047ab9 */ /* 0x000fe20000000800 */
[----:B------:R-:W-:Y:S01]  /*ab60*/  ULDC UR5, c[0x0][0x10] ;  /* 0x0000040000057ab9 */ /* 0x000fe20000000800 */
[----:B0-----:R-:W0:Y:S01]  /*ab70*/  LDC R3, c[0x0][0x14] ;  /* 0x00000500ff037b82 */ /* 0x001e220000000800 */
[----:B------:R-:W-:Y:S01]  /*ab80*/  UIMAD.WIDE.U32 UR4, UR4, UR5, URZ ;  /* 0x00000005040472a5 */ /* 0x000fe2000f8e003f */
[----:B------:R-:W-:Y:S01]  /*ab90*/  PRMT R0, RZ, 0x7610, R0 ;  /* 0x00007610ff007816 */ /* 0x000fe20000000000 */
[----:B------:R-:W-:Y:S02]  /*aba0*/  IMAD.MOV.U32 R153, RZ, RZ, -0x1 ;  /* 0xffffffffff997424 */ /* 0x000fe400078e00ff */
[----:B------:R-:W-:Y:S02]  /*abb0*/  IMAD.MOV.U32 R23, RZ, RZ, -0x1 ;  /* 0xffffffffff177424 */ /* 0x000fe400078e00ff */
[----:B0-----:R-:W-:-:S04]  /*abc0*/  IMAD.WIDE.U32 R16, R3, UR4, R16 ;  /* 0x0000000403107c25 */ /* 0x001fc8000f8e0010 */
[----:B------:R-:W-:Y:S01]  /*abd0*/  IMAD R3, R3, UR5, RZ ;  /* 0x0000000503037c24 */ /* 0x000fe2000f8e02ff */
[----:B------:R-:W-:Y:S02]  /*abe0*/  ULDC.64 UR4, c[0x0][0x650] ;  /* 0x0001940000047ab9 */ /* 0x000fe40000000a00 */
[----:B------:R-:W-:Y:S01]  /*abf0*/  ISETP.GE.U32.AND P0, PT, R16, UR4, PT ;  /* 0x0000000410007c0c */ /* 0x000fe2000bf06070 */
[----:B------:R-:W-:-:S05]  /*ac00*/  IMAD.IADD R17, R17, 0x1, R3 ;  /* 0x0000000111117824 */ /* 0x000fca00078e0203 */
[----:B------:R-:W-:-:S13]  /*ac10*/  ISETP.GE.U32.AND.EX P0, PT, R17, UR5, PT, P0 ;  /* 0x0000000511007c0c */ /* 0x000fda000bf06100 */
[----:B------:R-:W-:Y:S05]  /*ac20*/  @P0 BRA `(.L_x_281) ;  /* 0x0000000400640947 */ /* 0x000fea0003800000 */
[----:B------:R-:W0:Y:S01]  /*ac30*/  S2R R12, SR_CTAID.X ;  /* 0x00000000000c7919 */ /* 0x000e220000002500 */
[----:B-12---:R-:W1:Y:S01]  /*ac40*/  LDC.64 R10, c[0x0][0x628] ;  /* 0x00018a00ff0a7b82 */ /* 0x006e620000000a00 */
[----:B------:R-:W-:Y:S01]  /*ac50*/  ULDC UR4, c[0x0][0x150] ;  /* 0x0000540000047ab9 */ /* 0x000fe20000000800 */
[----:B------:R-:W-:Y:S01]  /*ac60*/  IMAD.MOV.U32 R8, RZ, RZ, R16 ;  /* 0x000000ffff087224 */ /* 0x000fe200078e0010 */
[----:B------:R-:W2:Y:S01]  /*ac70*/  S2R R24, SR_CTAID.Y ;  /* 0x0000000000187919 */ /* 0x000ea20000002600 */
[----:B------:R-:W-:-:S04]  /*ac80*/  MOV R9, R17 ;  /* 0x0000001100097202 */ /* 0x000fc80000000f00 */
[----:B------:R-:W2:Y:S08]  /*ac90*/  LDC R21, c[0x0][0x144] ;  /* 0x00005100ff157b82 */ /* 0x000eb00000000800 */
[----:B------:R-:W2:Y:S08]  /*aca0*/  LDC R0, c[0x0][0x630] ;  /* 0x00018c00ff007b82 */ /* 0x000eb00000000800 */
[----:B------:R-:W2:Y:S01]  /*acb0*/  LDC.64 R14, c[0x0][0x620] ;  /* 0x00018800ff0e7b82 */ /* 0x000ea20000000a00 */
[----:B-1----:R-:W-:-:S04]  /*acc0*/  ISETP.NE.U32.AND P0, PT, R10, RZ, PT ;  /* 0x000000ff0a00720c */ /* 0x002fc80003f05070 */
[----:B------:R-:W-:Y:S02]  /*acd0*/  ISETP.NE.AND.EX P0, PT, R11, RZ, PT, P0 ;  /* 0x000000ff0b00720c */ /* 0x000fe40003f05300 */
[----:B0-----:R-:W-:-:S05]  /*ace0*/  I2FP.F32.U32 R3, R12 ;  /* 0x0000000c00037245 */ /* 0x001fca0000201000 */
[----:B------:R-:W-:-:S04]  /*acf0*/  FMUL R3, R3, UR4 ;  /* 0x0000000403037c20 */ /* 0x000fc80008400000 */
[----:B------:R0:W1:Y:S02]  /*ad00*/  F2I.U32.TRUNC.NTZ R20, R3 ;  /* 0x0000000300147305 */ /* 0x000064000020f000 */
[----:B------:R-:W-:Y:S05]  /*ad10*/  @!P0 BRA `(.L_x_282) ;  /* 0x0000000000288947 */ /* 0x000fea0003800000 */
[----:B0-----:R-:W0:Y:S02]  /*ad20*/  LDC R3, c[0x0][0x634] ;  /* 0x00018d00ff037b82 */ /* 0x001e240000000800 */
        /* <DEDUP_REMOVED lines=9> */
.L_x_282:
[----:B------:R-:W3:Y:S01]  /*adc0*/  LDC.64 R28, c[0x0][0x640] ;  /* 0x00019000ff1c7b82 */ /* 0x000ee20000000a00 */
[-CC-:B--2---:R-:W-:Y:S01]  /*add0*/  SHF.R.U64 R23, R8, R0.reuse, R9.reuse ;  /* 0x0000000008177219 */ /* 0x184fe20000001209 */
[----:B-1----:R-:W-:Y:S01]  /*ade0*/  IMAD.MOV R20, RZ, RZ, -R20 ;  /* 0x000000ffff147224 */ /* 0x002fe200078e0a14 */
[----:B------:R-:W-:Y:S01]  /*adf0*/  SHF.R.U32.HI R0, RZ, R0, R9 ;  /* 0x00000000ff007219 */ /* 0x000fe20000011609 */
[----:B------:R-:W-:Y:S01]  /*ae00*/  ULDC UR4, c[0x0][0x154] ;  /* 0x0000550000047ab9 */ /* 0x000fe20000000800 */
[----:B0-----:R-:W-:Y:S01]  /*ae10*/  IADD3 R3, P0, RZ, -R23, RZ ;  /* 0x80000017ff037210 */ /* 0x001fe20007f1e0ff */
[----:B------:R-:W-:Y:S02]  /*ae20*/  IMAD R21, R21, R20, R12 ;  /* 0x0000001415157224 */ /* 0x000fe400078e020c */
[----:B------:R-:W0:Y:S01]  /*ae30*/  LDC R6, c[0x0][0x618] ;  /* 0x00018600ff067b82 */ /* 0x000e220000000800 */
[----:B------:R-:W-:Y:S02]  /*ae40*/  IMAD.MOV.U32 R7, RZ, RZ, 0x1 ;  /* 0x00000001ff077424 */ /* 0x000fe400078e00ff */
[----:B------:R-:W-:-:S04]  /*ae50*/  IMAD.X R5, RZ, RZ, ~R0, P0 ;  /* 0x000000ffff057224 */ /* 0x000fc800000e0e00 */
[-C--:B------:R-:W-:Y:S01]  /*ae60*/  IMAD R0, R5, R14.reuse, RZ ;  /* 0x0000000e05007224 */ /* 0x080fe200078e02ff */
[----:B------:R-:W1:Y:S01]  /*ae70*/  LDC R8, c[0x0][0x608] ;  /* 0x00018200ff087b82 */ /* 0x000e620000000800 */
[----:B------:R-:W-:-:S04]  /*ae80*/  IMAD.WIDE.U32 R4, R3, R14, R16 ;  /* 0x0000000e03047225 */ /* 0x000fc800078e0010 */
[----:B------:R-:W-:Y:S01]  /*ae90*/  IMAD R3, R3, R15, R0 ;  /* 0x0000000f03037224 */ /* 0x000fe200078e0200 */
[----:B------:R-:W-:Y:S02]  /*aea0*/  I2FP.F32.U32 R0, R24 ;  /* 0x0000001800007245 */ /* 0x000fe40000201000 */
[----:B------:R-:W2:Y:S01]  /*aeb0*/  LDC R26, c[0x0][0x658] ;  /* 0x00019600ff1a7b82 */ /* 0x000ea20000000800 */
[----:B------:R-:W-:Y:S01]  /*aec0*/  IMAD.IADD R3, R5, 0x1, R3 ;  /* 0x0000000105037824 */ /* 0x000fe200078e0203 */
[----:B---3--:R-:W-:Y:S01]  /*aed0*/  ISETP.NE.U32.AND P0, PT, R28, RZ, PT ;  /* 0x000000ff1c00720c */ /* 0x008fe20003f05070 */
[----:B------:R-:W-:Y:S01]  /*aee0*/  FMUL R0, R0, UR4 ;  /* 0x0000000400007c20 */ /* 0x000fe20008400000 */
[----:B------:R-:W-:Y:S02]  /*aef0*/  IMAD.MOV.U32 R5, RZ, RZ, -0x1 ;  /* 0xffffffffff057424 */ /* 0x000fe400078e00ff */
[----:B------:R-:W-:Y:S01]  /*af00*/  ISETP.NE.AND.EX P0, PT, R29, RZ, PT, P0 ;  /* 0x000000ff1d00720c */ /* 0x000fe20003f05300 */
[----:B------:R3:W2:Y:S01]  /*af10*/  F2I.U32.TRUNC.NTZ R13, R0 ;  /* 0x00000000000d7305 */ /* 0x0006a2000020f000 */
[----:B------:R-:W3:Y:S01]  /*af20*/  LDC R15, c[0x0][0x148] ;  /* 0x00005200ff0f7b82 */ /* 0x000ee20000000800 */
[----:B0-----:R-:W-:-:S02]  /*af30*/  SHF.R.U64 R12, R4, R6, R3 ;  /* 0x00000006040c7219 */ /* 0x001fc40000001203 */
[----:B------:R-:W-:-:S05]  /*af40*/  SHF.R.U32.HI R3, RZ, R6, R3 ;  /* 0x00000006ff037219 */ /* 0x000fca0000011603 */
[----:B------:R-:W0:Y:S01]  /*af50*/  LDC R20, c[0x0][0x600] ;  /* 0x00018000ff147b82 */ /* 0x000e220000000800 */
[-CC-:B-1----:R-:W-:Y:S02]  /*af60*/  SHF.R.U64 R10, R12, R8.reuse, R3.reuse ;  /* 0x000000080c0a7219 */ /* 0x182fe40000001203 */
[----:B------:R-:W-:-:S05]  /*af70*/  SHF.R.U32.HI R3, RZ, R8, R3 ;  /* 0x00000008ff037219 */ /* 0x000fca0000011603 */
[----:B------:R-:W1:Y:S01]  /*af80*/  LDC R27, c[0x0][0x648] ;  /* 0x00019200ff1b7b82 */ /* 0x000e620000000800 */
[-C--:B--2---:R-:W-:Y:S02]  /*af90*/  SHF.L.U32 R4, R5, R26.reuse, RZ ;  /* 0x0000001a05047219 */ /* 0x084fe400000006ff */
[--C-:B------:R-:W-:Y:S02]  /*afa0*/  SHF.R.U64 R14, R10, R26, R3.reuse ;  /* 0x0000001a0a0e7219 */ /* 0x100fe40000001203 */
[----:B------:R-:W-:Y:S02]  /*afb0*/  LOP3.LUT R25, RZ, R4, RZ, 0x33, !PT ;  /* 0x00000004ff197212 */ /* 0x000fe400078e33ff */
[-C--:B------:R-:W-:Y:S01]  /*afc0*/  SHF.R.U32.HI R5, RZ, R26.reuse, R3 ;  /* 0x0000001aff057219 */ /* 0x080fe20000011603 */
[----:B------:R-:W2:Y:S01]  /*afd0*/  LDC R30, c[0x0][0x638] ;  /* 0x00018e00ff1e7b82 */ /* 0x000ea20000000800 */
[----:B------:R-:W-:Y:S02]  /*afe0*/  SHF.L.U32 R152, R7, R26, RZ ;  /* 0x0000001a07987219 */ /* 0x000fe400000006ff */
[----:B------:R-:W-:-:S05]  /*aff0*/  MOV R4, R14 ;  /* 0x0000000e00047202 */ /* 0x000fca0000000f00 */
[----:B------:R-:W0:Y:S01]  /*b000*/  LDC R31, c[0x0][0x610] ;  /* 0x00018400ff1f7b82 */ /* 0x000e220000000800 */
[----:B------:R-:W-:Y:S05]  /*b010*/  @!P0 BRA `(.L_x_283) ;  /* 0x0000000000288947 */ /* 0x000fea0003800000 */
[----:B------:R-:W4:Y:S02]  /*b020*/  LDC R3, c[0x0][0x64c] ;  /* 0x00019300ff037b82 */ /* 0x000f240000000800 */
[----:B----4-:R-:W-:-:S05]  /*b030*/  IADD3 R3, P0, R14, R3, RZ ;  /* 0x000000030e037210 */ /* 0x010fca0007f1e0ff */
        /* <DEDUP_REMOVED lines=8> */
.L_x_283:
[----:B------:R-:W-:Y:S01]  /*b0c0*/  ISETP.NE.AND P0, PT, R2, 0x1, PT ;  /* 0x000000010200780c */ /* 0x000fe20003f05270 */
[----:B0-----:R-:W-:Y:S01]  /*b0d0*/  VIADD R7, R20, 0xffffffff ;  /* 0xffffffff14077836 */ /* 0x001fe20000000000 */
[----:B-1-3--:R-:W-:Y:S01]  /*b0e0*/  SHF.R.U64 R0, R4, R27, R5 ;  /* 0x0000001b04007219 */ /* 0x00afe20000001205 */
[----:B------:R-:W-:Y:S01]  /*b0f0*/  IMAD.MOV R13, RZ, RZ, -R13 ;  /* 0x000000ffff0d7224 */ /* 0x000fe200078e0a0d */
[----:B------:R-:W-:Y:S01]  /*b100*/  LOP3.LUT R5, R10, R25, RZ, 0xc0, !PT ;  /* 0x000000190a057212 */ /* 0x000fe200078ec0ff */
[----:B------:R-:W-:Y:S02]  /*b110*/  IMAD.MOV.U32 R4, RZ, RZ, 0x1 ;  /* 0x00000001ff047424 */ /* 0x000fe400078e00ff */
[----:B------:R-:W-:Y:S02]  /*b120*/  IMAD.MOV R3, RZ, RZ, -R0 ;  /* 0x000000ffff037224 */ /* 0x000fe400078e0a00 */
[----:B------:R-:W-:Y:S01]  /*b130*/  IMAD R152, R152, R0, R5 ;  /* 0x0000000098987224 */ /* 0x000fe200078e0205 */
[----:B------:R-:W-:Y:S01]  /*b140*/  LOP3.LUT R5, R12, R7, RZ, 0xc0, !PT ;  /* 0x000000070c057212 */ /* 0x000fe200078ec0ff */
[----:B--2---:R-:W-:-:S02]  /*b150*/  IMAD R0, R3, R30, R14 ;  /* 0x0000001e03007224 */ /* 0x004fc400078e020e */
[----:B------:R-:W-:Y:S02]  /*b160*/  @P0 IMAD R21, R15, R13, R24 ;  /* 0x0000000d0f150224 */ /* 0x000fe400078e0218 */
[----:B------:R-:W-:Y:S01]  /*b170*/  IMAD R3, R0, R20, R5 ;  /* 0x0000001400037224 */ /* 0x000fe200078e0205 */
[----:B------:R-:W-:Y:S01]  /*b180*/  PRMT R0, R4, 0x7610, R0 ;  /* 0x0000761004007816 */ /* 0x000fe20000000000 */
[----:B------:R-:W-:-:S05]  /*b190*/  IMAD R152, R152, R31, R21 ;  /* 0x0000001f98987224 */ /* 0x000fca00078e0215 */
[----:B------:R-:W-:Y:S02]  /*b1a0*/  SEL R153, R3, R152, !P0 ;  /* 0x0000009803997207 */ /* 0x000fe40004000000 */
[----:B------:R-:W-:-:S07]  /*b1b0*/  SEL R152, R152, R3, !P0 ;  /* 0x0000000398987207 */ /* 0x000fce0004000000 */
.L_x_281:
[----:B------:R-:W-:-:S13]  /*b1c0*/  LOP3.LUT P0, RZ, R0, 0xff, RZ, 0xc0, !PT ;  /* 0x000000ff00ff7812 */ /* 0x000fda000780c0ff */
[----:B------:R-:W-:Y:S05]  /*b1d0*/  @P0 BRA `(.L_x_284) ;  /* 0xffffff5c00540947 */ /* 0x000fea000383ffff */
[----:B------:R-:W-:Y:S05]  /*b1e0*/  EXIT ;  /* 0x000000000000794d */ /* 0x000fea0003800000 */
.L_x_3:
[----:B0-----:R-:W-:Y:S01]  /*b1f0*/  ULDC.64 UR4, c[0x0][0x650] ;  /* 0x0001940000047ab9 */ /* 0x001fe20000000a00 */
        /* <DEDUP_REMOVED lines=25> */
.L_x_286:
[--C-:B------:R-:W-:Y:S01]  /*b390*/  SHF.R.U64 R12, R10, R14, R11.reuse ;  /* 0x0000000e0a0c7219 */ /* 0x100fe2000000120b */
[----:B------:R-:W0:Y:S01]  /*b3a0*/  LDC R22, c[0x0][0x618] ;  /* 0x00018600ff167b82 */ /* 0x000e220000000800 */
[----:B------:R-:W-:Y:S01]  /*b3b0*/  I2FP.F32.U32 R6, R4 ;  /* 0x0000000400067245 */ /* 0x000fe20000201000 */
[----:B------:R-:W-:Y:S01]  /*b3c0*/  ULDC UR4, c[0x0][0x150] ;  /* 0x0000540000047ab9 */ /* 0x000fe20000000800 */
[----:B------:R-:W-:Y:S02]  /*b3d0*/  SHF.R.U32.HI R5, RZ, R14, R11 ;  /* 0x0000000eff057219 */ /* 0x000fe4000001160b */
[----:B------:R-:W-:Y:S01]  /*b3e0*/  IADD3 R9, P0, RZ, -R12, RZ ;  /* 0x8000000cff097210 */ /* 0x000fe20007f1e0ff */
[----:B------:R-:W-:Y:S01]  /*b3f0*/  FMUL R11, R6, UR4 ;  /* 0x00000004060b7c20 */ /* 0x000fe20008400000 */
[----:B------:R-:W-:Y:S01]  /*b400*/  ULDC UR4, c[0x0][0x154] ;  /* 0x0000550000047ab9 */ /* 0x000fe20000000800 */
[----:B------:R-:W1:Y:S02]  /*b410*/  LDC.64 R24, c[0x0][0x640] ;  /* 0x00019000ff187b82 */ /* 0x000e640000000a00 */
[----:B------:R-:W-:-:S02]  /*b420*/  IMAD.X R5, RZ, RZ, ~R5, P0 ;  /* 0x000000ffff057224 */ /* 0x000fc400000e0e05 */
[----:B------:R-:W2:Y:S01]  /*b430*/  F2I.U32.TRUNC.NTZ R11, R11 ;  /* 0x0000000b000b7305 */ /* 0x000ea2000020f000 */
[----:B------:R-:W-:-:S03]  /*b440*/  IMAD.WIDE.U32 R6, R9, R20, R16 ;  /* 0x0000001409067225 */ /* 0x000fc600078e0010 */
[----:B------:R-:W3:Y:S01]  /*b450*/  LDC R13, c[0x0][0x144] ;  /* 0x00005100ff0d7b82 */ /* 0x000ee20000000800 */
[----:B------:R-:W-:-:S04]  /*b460*/  IMAD R8, R5, R20, RZ ;  /* 0x0000001405087224 */ /* 0x000fc800078e02ff */
[----:B------:R-:W-:Y:S02]  /*b470*/  IMAD R5, R9, R21, R8 ;  /* 0x0000001509057224 */ /* 0x000fe400078e0208 */
[----:B------:R-:W-:Y:S01]  /*b480*/  IMAD.MOV.U32 R8, RZ, RZ, -0x1 ;  /* 0xffffffffff087424 */ /* 0x000fe200078e00ff */
[----:B------:R-:W4:Y:S01]  /*b490*/  LDC R14, c[0x0][0x608] ;  /* 0x00018200ff0e7b82 */ /* 0x000f220000000800 */
[----:B------:R-:W-:Y:S01]  /*b4a0*/  IMAD.IADD R5, R7, 0x1, R5 ;  /* 0x0000000107057824 */ /* 0x000fe200078e0205 */
[----:B------:R-:W-:-:S04]  /*b4b0*/  I2FP.F32.U32 R7, R3 ;  /* 0x0000000300077245 */ /* 0x000fc80000201000 */
[-CC-:B0-----:R-:W-:Y:S01]  /*b4c0*/  SHF.R.U64 R10, R6, R22.reuse, R5.reuse ;  /* 0x00000016060a7219 */ /* 0x181fe20000001205 */
[----:B------:R-:W-:Y:S01]  /*b4d0*/  FMUL R7, R7, UR4 ;  /* 0x0000000407077c20 */ /* 0x000fe20008400000 */
[----:B------:R-:W0:Y:S01]  /*b4e0*/  LDC R9, c[0x0][0x658] ;  /* 0x00019600ff097b82 */ /* 0x000e220000000800 */
[----:B--2---:R-:W-:Y:S02]  /*b4f0*/  IADD3 R6, -R11, RZ, RZ ;  /* 0x000000ff0b067210 */ /* 0x004fe40007ffe1ff */
[----:B-1----:R-:W-:Y:S02]  /*b500*/  ISETP.NE.U32.AND P0, PT, R24, RZ, PT ;  /* 0x000000ff1800720c */ /* 0x002fe40003f05070 */
[----:B------:R-:W-:Y:S02]  /*b510*/  SHF.R.U32.HI R5, RZ, R22, R5 ;  /* 0x00000016ff057219 */ /* 0x000fe40000011605 */
[----:B------:R-:W-:Y:S01]  /*b520*/  ISETP.NE.AND.EX P0, PT, R25, RZ, PT, P0 ;  /* 0x000000ff1900720c */ /* 0x000fe20003f05300 */
[----:B------:R-:W1:Y:S01]  /*b530*/  LDC R20, c[0x0][0x148] ;  /* 0x00005200ff147b82 */ /* 0x000e620000000800 */
[----:B---3--:R-:W-:-:S02]  /*b540*/  IMAD R23, R13, R6, R4 ;  /* 0x000000060d177224 */ /* 0x008fc400078e0204 */
[----:B------:R-:W-:-:S05]  /*b550*/  IMAD.MOV.U32 R6, RZ, RZ, 0x1 ;  /* 0x00000001ff067424 */ /* 0x000fca00078e00ff */
[----:B------:R-:W2:Y:S01]  /*b560*/  LDC R21, c[0x0][0x600] ;  /* 0x00018000ff157b82 */ /* 0x000ea20000000800 */
[-CC-:B----4-:R-:W-:Y:S02]  /*b570*/  SHF.R.U64 R13, R10, R14.reuse, R5.reuse ;  /* 0x0000000e0a0d7219 */ /* 0x190fe40000001205 */
[----:B------:R-:W-:Y:S02]  /*b580*/  SHF.R.U32.HI R4, RZ, R14, R5 ;  /* 0x0000000eff047219 */ /* 0x000fe40000011605 */
[----:B------:R3:W4:Y:S03]  /*b590*/  F2I.U32.TRUNC.NTZ R14, R7 ;  /* 0x00000007000e7305 */ /* 0x000726000020f000 */
[----:B------:R-:W1:Y:S01]  /*b5a0*/  LDC R26, c[0x0][0x648] ;  /* 0x00019200ff1a7b82 */ /* 0x000e620000000800 */
[-C--:B0-----:R-:W-:Y:S02]  /*b5b0*/  SHF.R.U64 R15, R13, R9.reuse, R4 ;  /* 0x000000090d0f7219 */ /* 0x081fe40000001204 */
[----:B------:R-:W-:-:S02]  /*b5c0*/  SHF.L.U32 R8, R8, R9, RZ ;  /* 0x0000000908087219 */ /* 0x000fc400000006ff */
[-C--:B------:R-:W-:Y:S01]  /*b5d0*/  SHF.R.U32.HI R5, RZ, R9.reuse, R4 ;  /* 0x00000009ff057219 */ /* 0x080fe20000011604 */
[----:B------:R-:W-:Y:S01]  /*b5e0*/  IMAD.MOV.U32 R4, RZ, RZ, R15 ;  /* 0x000000ffff047224 */ /* 0x000fe200078e000f */
[----:B------:R-:W-:Y:S01]  /*b5f0*/  SHF.L.U32 R22, R6, R9, RZ ;  /* 0x0000000906167219 */ /* 0x000fe200000006ff */
[----:B------:R-:W0:Y:S01]  /*b600*/  LDC R27, c[0x0][0x638] ;  /* 0x00018e00ff1b7b82 */ /* 0x000e220000000800 */
[----:B------:R-:W-:-:S07]  /*b610*/  LOP3.LUT R28, RZ, R8, RZ, 0x33, !PT ;  /* 0x00000008ff1c7212 */ /* 0x000fce00078e33ff */
        /* <DEDUP_REMOVED lines=12> */
.L_x_287:
[----:B------:R-:W-:Y:S01]  /*b6e0*/  ISETP.NE.AND P0, PT, R2, 0x1, PT ;  /* 0x000000010200780c */ /* 0x000fe20003f05270 */
[----:B--2---:R-:W-:Y:S01]  /*b6f0*/  VIADD R7, R21, 0xffffffff ;  /* 0xffffffff15077836 */ /* 0x004fe20000000000 */
[----:B-1----:R-:W-:Y:S01]  /*b700*/  SHF.R.U64 R5, R4, R26, R5 ;  /* 0x0000001a04057219 */ /* 0x002fe20000001205 */
[----:B------:R-:W-:Y:S01]  /*b710*/  IMAD.MOV R14, RZ, RZ, -R14 ;  /* 0x000000ffff0e7224 */ /* 0x000fe200078e0a0e */
[----:B------:R-:W-:Y:S01]  /*b720*/  LOP3.LUT R4, R13, R28, RZ, 0xc0, !PT ;  /* 0x0000001c0d047212 */ /* 0x000fe200078ec0ff */
[----:B------:R-:W-:Y:S01]  /*b730*/  IMAD.MOV.U32 R8, RZ, RZ, R12 ;  /* 0x000000ffff087224 */ /* 0x000fe200078e000c */
[----:B------:R-:W-:Y:S02]  /*b740*/  IADD3 R6, -R5, RZ, RZ ;  /* 0x000000ff05067210 */ /* 0x000fe40007ffe1ff */
[----:B------:R-:W-:Y:S01]  /*b750*/  LOP3.LUT R10, R10, R7, RZ, 0xc0, !PT ;  /* 0x000000070a0a7212 */ /* 0x000fe200078ec0ff */
[----:B------:R-:W-:-:S04]  /*b760*/  IMAD R4, R22, R5, R4 ;  /* 0x0000000516047224 */ /* 0x000fc800078e0204 */
[----:B------:R-:W-:Y:S02]  /*b770*/  @P0 IMAD R23, R20, R14, R3 ;  /* 0x0000000e14170224 */ /* 0x000fe400078e0203 */
[----:B0-----:R-:W-:Y:S02]  /*b780*/  IMAD R3, R6, R27, R15 ;  /* 0x0000001b06037224 */ /* 0x001fe400078e020f */
[----:B------:R-:W-:Y:S02]  /*b790*/  IMAD R7, R4, R29, R23 ;  /* 0x0000001d04077224 */ /* 0x000fe400078e0217 */
[----:B------:R-:W-:Y:S02]  /*b7a0*/  IMAD R4, R3, R21, R10 ;  /* 0x0000001503047224 */ /* 0x000fe400078e020a */
[----:B------:R-:W-:-:S03]  /*b7b0*/  IMAD.MOV.U32 R6, RZ, RZ, 0x1 ;  /* 0x00000001ff067424 */ /* 0x000fc600078e00ff */
[----:B------:R-:W-:Y:S02]  /*b7c0*/  SEL R9, R4, R7, !P0 ;  /* 0x0000000704097207 */ /* 0x000fe40004000000 */
[----:B------:R-:W-:-:S07]  /*b7d0*/  SEL R7, R7, R4, !P0 ;  /* 0x0000000407077207 */ /* 0x000fce0004000000 */
.L_x_285:
[----:B------:R-:W-:-:S08]  /*b7e0*/  NOP ;  /* 0x0000000000007918 */ /* 0x000fd00000000000 */
[----:B------:R-:W0:-:S00]  /*b7f0*/  USETMAXREG.DEALLOC.CTAPOOL 0x28 ;  /* 0x00000028000079c8 */ /* 0x000e0000080e0500 */
[----:B0-----:R-:W-:-:S13]  /*b800*/  ISETP.NE.AND P0, PT, R0, RZ, PT ;  /* 0x000000ff0000720c */ /* 0x001fda0003f05270 */
[----:B------:R-:W-:Y:S05]  /*b810*/  @P0 EXIT ;  /* 0x000000000000094d */ /* 0x000fea0003800000 */
[----:B------:R-:W-:Y:S01]  /*b820*/  LOP3.LUT P0, RZ, R6, 0xff, RZ, 0xc0, !PT ;  /* 0x000000ff06ff7812 */ /* 0x000fe2000780c0ff */
[----:B------:R-:W-:Y:S02]  /*b830*/  IMAD.MOV.U32 R3, RZ, RZ, 0x1 ;  /* 0x00000001ff037424 */ /* 0x000fe400078e00ff */
[----:B------:R-:W-:-:S10]  /*b840*/  IMAD.MOV.U32 R0, RZ, RZ, RZ ;  /* 0x000000ffff007224 */ /* 0x000fd400078e00ff */
[----:B------:R-:W-:Y:S05]  /*b850*/  @!P0 BRA `(.L_x_288) ;  /* 0x0000000c00648947 */ /* 0x000fea0003800000 */
[----:B------:R-:W0:Y:S01]  /*b860*/  LDC R0, c[0x0][0x28c] ;  /* 0x0000a300ff007b82 */ /* 0x000e220000000800 */
[----:B------:R-:W-:Y:S01]  /*b870*/  ULDC UR5, c[0x0][0x658] ;  /* 0x0001960000057ab9 */ /* 0x000fe20000000800 */
[----:B------:R-:W-:Y:S01]  /*b880*/  UMOV UR7, 0xffffffff ;  /* 0xffffffff00077882 */ /* 0x000fe20000000000 */
[----:B------:R-:W-:Y:S01]  /*b890*/  ULDC UR6, c[0x0][0xc] ;  /* 0x0000030000067ab9 */ /* 0x000fe20000000800 */
[----:B------:R-:W-:Y:S01]  /*b8a0*/  USHF.L.U32 UR9, UR7, UR5, URZ ;  /* 0x0000000507097299 */ /* 0x000fe2000800063f */
[C---:B------:R-:W-:Y:S01]  /*b8b0*/  LOP3.LUT P2, RZ, R18.reuse, 0x7f, RZ, 0xc0, !PT ;  /* 0x0000007f12ff7812 */ /* 0x040fe2000784c0ff */
[----:B------:R-:W-:Y:S01]  /*b8c0*/  UMOV UR8, 0x1 ;  /* 0x0000000100087882 */ /* 0x000fe20000000000 */
[----:B------:R-:W-:Y:S01]  /*b8d0*/  ULDC UR7, c[0x0][0x10] ;  /* 0x0000040000077ab9 */ /* 0x000fe20000000800 */
[----:B------:R-:W-:Y:S01]  /*b8e0*/  LOP3.LUT P0, RZ, R18, 0x1f, RZ, 0xc0, !PT ;  /* 0x0000001f12ff7812 */ /* 0x000fe2000780c0ff */
[----:B------:R-:W-:Y:S01]  /*b8f0*/  UIMAD.WIDE.U32 UR6, UR6, UR7, URZ ;  /* 0x00000007060672a5 */ /* 0x000fe2000f8e003f */
[----:B------:R-:W-:Y:S01]  /*b900*/  BSSY B0, `(.L_x_288) ;  /* 0x00000ce000007945 */ /* 0x000fe20003800000 */
[----:B------:R-:W-:Y:S01]  /*b910*/  USHF.L.U32 UR5, UR8, UR5, URZ ;  /* 0x0000000508057299 */ /* 0x000fe2000800063f */
[----:B------:R-:W-:Y:S01]  /*b920*/  IMAD.MOV.U32 R11, RZ, RZ, 0x1 ;  /* 0x00000001ff0b7424 */ /* 0x000fe200078e00ff */
[----:B------:R-:W-:Y:S01]  /*b930*/  LOP3.LUT R18, R19, 0x2, RZ, 0xfc, !PT ;  /* 0x0000000213127812 */ /* 0x000fe200078efcff */
[----:B------:R-:W-:Y:S01]  /*b940*/  ULDC UR8, c[0x0][0x14] ;  /* 0x0000050000087ab9 */ /* 0x000fe20000000800 */
[----:B------:R-:W-:Y:S01]  /*b950*/  PLOP3.LUT P0, PT, P0, P2, PT, 0x8a, 0x0 ;  /* 0x000000000000781c */ /* 0x000fe20000705172 */
[----:B------:R-:W-:-:S02]  /*b960*/  UIMAD.WIDE.U32 UR30, UR6, UR8, URZ ;  /* 0x00000008061e72a5 */ /* 0x000fc4000f8e003f */
[----:B------:R-:W-:Y:S01]  /*b970*/  UIMAD UR7, UR7, UR8, URZ ;  /* 0x00000008070772a4 */ /* 0x000fe2000f8e023f */
[----:B------:R-:W-:Y:S01]  /*b980*/  ULDC UR4, c[0x0][0x600] ;  /* 0x0001800000047ab9 */ /* 0x000fe20000000800 */
[----:B------:R-:W-:Y:S02]  /*b990*/  ULOP3.LUT UR6, URZ, UR9, URZ, 0x33, !UPT ;  /* 0x000000093f067292 */ /* 0x000fe4000f8e333f */
[----:B------:R-:W-:Y:S01]  /*b9a0*/  UIADD3 UR4, UR4, -0x1, URZ ;  /* 0xffffffff04047890 */ /* 0x000fe2000fffe03f */
[----:B0-----:R-:W-:Y:S01]  /*b9b0*/  VIADD R0, R0, 0x7f ;  /* 0x0000007f00007836 */ /* 0x001fe20000000000 */
[----:B------:R-:W-:Y:S01]  /*b9c0*/  UIADD3 UR7, UR31, UR7, URZ ;  /* 0x000000071f077290 */ /* 0x000fe2000fffe03f */
[----:B------:R-:W-:-:S03]  /*b9d0*/  ULDC.64 UR38, c[0x0][0x198] ;  /* 0x0000660000267ab9 */ /* 0x000fc60000000a00 */
[----:B------:R-:W-:-:S04]  /*b9e0*/  SHF.R.S32.HI R3, RZ, 0x1f, R0 ;  /* 0x0000001fff037819 */ /* 0x000fc80000011400 */
[----:B------:R-:W-:Y:S01]  /*b9f0*/  LEA.HI R3, R3, R0, RZ, 0x7 ;  /* 0x0000000003037211 */ /* 0x000fe200078f38ff */
[----:B------:R-:W-:-:S03]  /*ba00*/  IMAD.MOV.U32 R0, RZ, RZ, RZ ;  /* 0x000000ffff007224 */ /* 0x000fc600078e00ff */
[----:B------:R-:W-:Y:S01]  /*ba10*/  SHF.R.S32.HI R13, RZ, 0x7, R3 ;  /* 0x00000007ff0d7819 */ /* 0x000fe20000011403 */
[----:B------:R-:W-:-:S03]  /*ba20*/  IMAD.MOV.U32 R3, RZ, RZ, 0x1 ;  /* 0x00000001ff037424 */ /* 0x000fc600078e00ff */
[----:B------:R-:W-:-:S07]  /*ba30*/  IADD3 R10, R13, 0x1, RZ ;  /* 0x000000010d0a7810 */ /* 0x000fce0007ffe0ff */
.L_x_300:
[----:B------:R-:W-:-:S03]  /*ba40*/  UMOV UR8, 0xffffffff ;  /* 0xffffffff00087882 */ /* 0x000fc60000000000 */
[----:B------:R-:W-:Y:S05]  /*ba50*/  BRA.DIV UR8, `(.L_x_289) ;  /* 0x0000000e08d07947 */ /* 0x000fea000b800000 */
[----:B------:R-:W-:-:S13]  /*ba60*/  ELECT P6, URZ, PT ;  /* 0x00000000003f782f */ /* 0x000fda00038c0000 */
.L_x_311:
[----:B------:R-:W0:Y:S01]  /*ba70*/  LDC R4, c[0x0][0x28c] ;  /* 0x0000a300ff047b82 */ /* 0x000e220000000800 */
[----:B------:R-:W-:Y:S01]  /*ba80*/  BSSY B1, `(.L_x_290) ;  /* 0x0000043000017945 */ /* 0x000fe20003800000 */
[----:B0-----:R-:W-:-:S13]  /*ba90*/  ISETP.LT.OR P6, PT, R4, 0x1, !P6 ;  /* 0x000000010400780c */ /* 0x001fda00077c1670 */
[----:B------:R-:W-:Y:S05]  /*baa0*/  @P6 BRA `(.L_x_291) ;  /* 0x0000000400006947 */ /* 0x000fea0003800000 */
[----:B------:R-:W-:Y:S02]  /*bab0*/  IMAD.SHL.U32 R14, R7, 0x100, RZ ;  /* 0x00000100070e7824 */ /* 0x000fe400078e00ff */
[----:B------:R-:W-:Y:S02]  /*bac0*/  IMAD.SHL.U32 R15, R9, 0x80, RZ ;  /* 0x00000080090f7824 */ /* 0x000fe400078e00ff */
[----:B------:R-:W-:Y:S02]  /*bad0*/  IMAD.MOV.U32 R20, RZ, RZ, RZ ;  /* 0x000000ffff147224 */ /* 0x000fe400078e00ff */
[----:B------:R-:W-:Y:S02]  /*bae0*/  IMAD.MOV.U32 R4, RZ, RZ, R10 ;  /* 0x000000ffff047224 */ /* 0x000fe400078e000a */
[----:B------:R-:W-:Y:S02]  /*baf0*/  IMAD.MOV.U32 R5, RZ, RZ, R3 ;  /* 0x000000ffff057224 */ /* 0x000fe400078e0003 */
[----:B------:R-:W-:-:S07]  /*bb00*/  IMAD.MOV.U32 R6, RZ, RZ, R0 ;  /* 0x000000ffff067224 */ /* 0x000fce00078e0000 */
.L_x_295:
[----:B------:R-:W0:Y:S01]  /*bb10*/  S2R R12, SR_CgaCtaId ;  /* 0x00000000000c7919 */ /* 0x000e220000008800 */
[----:B------:R-:W-:Y:S01]  /*bb20*/  MOV R7, 0x400 ;  /* 0x0000040000077802 */ /* 0x000fe20000000f00 */
[----:B------:R-:W1:Y:S03]  /*bb30*/  @!P2 LDC R9, c[0x0][0x500] ;  /* 0x00014000ff09ab82 */ /* 0x000e660000000800 */
[----:B0-----:R-:W-:Y:S02]  /*bb40*/  LEA R21, R12, R7, 0x18 ;  /* 0x000000070c157211 */ /* 0x001fe400078ec0ff */
[----:B------:R-:W-:-:S03]  /*bb50*/  SHF.L.U32 R7, R5, 0x1f, RZ ;  /* 0x0000001f05077819 */ /* 0x000fc600000006ff */
[----:B------:R-:W-:-:S04]  /*bb60*/  IMAD R12, R6, 0x8, R21 ;  /* 0x00000008060c7824 */ /* 0x000fc800078e0215 */
[----:B------:R-:W0:Y:S02]  /*bb70*/  SYNCS.PHASECHK.TRANS64.TRYWAIT P1, [R12+URZ+0x20], R7 ;  /* 0x000020070c0075a7 */ /* 0x000e24000802017f */
[----:B01----:R-:W-:Y:S05]  /*bb80*/  @!P1 BRA `(.L_x_292) ;  /* 0x0000000c00a49947 */ /* 0x003fea0003800000 */
.L_x_312:
[----:B0-----:R-:W-:Y:S01]  /*bb90*/  PRMT R7, R18, 0x9910, RZ ;  /* 0x0000991012077816 */ /* 0x001fe200000000ff */
[----:B------:R0:W-:Y:S03]  /*bba0*/  @!P2 SYNCS.ARRIVE.TRANS64 RZ, [R12+URZ], R9 ;  /* 0x000000090cffa9a7 */ /* 0x0001e6000800003f */
[----:B------:R-:W-:-:S13]  /*bbb0*/  ISETP.NE.AND P1, PT, R7, 0x2, PT ;  /* 0x000000020700780c */ /* 0x000fda0003f25270 */
[----:B0-----:R-:W-:Y:S05]  /*bbc0*/  @P1 BRA `(.L_x_293) ;  /* 0x0000000000041947 */ /* 0x001fea0003800000 */
[----:B------:R-:W-:Y:S01]  /*bbd0*/  BPT.TRAP 0x1 ;  /* 0x000000040000795c */ /* 0x000fe20000300000 */
.L_x_293:
[----:B------:R-:W-:Y:S05]  /*bbe0*/  @P0 BRA `(.L_x_294) ;  /* 0x0000000000040947 */ /* 0x000fea0003800000 */
[----:B------:R-:W-:Y:S01]  /*bbf0*/  BPT.TRAP 0x1 ;  /* 0x000000040000795c */ /* 0x000fe20000300000 */
.L_x_294:
[C---:B------:R-:W-:Y:S01]  /*bc00*/  IMAD R7, R6.reuse, 0x10000, R21 ;  /* 0x0001000006077824 */ /* 0x040fe200078e0215 */
[----:B------:R-:W-:Y:S01]  /*bc10*/  LEA R21, R6, R21, 0xf ;  /* 0x0000001506157211 */ /* 0x000fe200078e78ff */
[----:B------:R-:W-:Y:S01]  /*bc20*/  VIADD R4, R4, 0xffffffff ;  /* 0xffffffff04047836 */ /* 0x000fe20000000000 */
[----:B------:R-:W-:Y:S01]  /*bc30*/  R2UR UR34, R20 ;  /* 0x00000000142272ca */ /* 0x000fe200000e0000 */
[----:B------:R-:W-:Y:S01]  /*bc40*/  UIADD3 UR14, UP0, UR38, 0xf0, URZ ;  /* 0x000000f0260e7890 */ /* 0x000fe2000ff1e03f */
[----:B------:R-:W-:Y:S01]  /*bc50*/  R2UR UR24, R7 ;  /* 0x00000000071872ca */ /* 0x000fe200000e0000 */
[----:B------:R-:W-:Y:S01]  /*bc60*/  UIADD3 UR40, UP1, UR38, 0x1f0, URZ ;  /* 0x000001f026287890 */ /* 0x000fe2000ff3e03f */
[----:B------:R-:W-:Y:S01]  /*bc70*/  R2UR UR8, R21 ;  /* 0x00000000150872ca */ /* 0x000fe200000e0000 */
[----:B------:R-:W-:Y:S01]  /*bc80*/  UIADD3.X UR15, URZ, UR39, URZ, UP0, !UPT ;  /* 0x000000273f0f7290 */ /* 0x000fe200087fe43f */
[----:B------:R-:W-:Y:S01]  /*bc90*/  R2UR UR33, R12 ;  /* 0x000000000c2172ca */ /* 0x000fe200000e0000 */
[----:B------:R-:W-:Y:S01]  /*bca0*/  UIADD3.X UR41, URZ, UR39, URZ, UP1, !UPT ;  /* 0x000000273f297290 */ /* 0x000fe20008ffe43f */
[----:B------:R-:W-:Y:S01]  /*bcb0*/  R2UR UR36, R8 ;  /* 0x00000000082472ca */ /* 0x000fe200000e0000 */
[----:B------:R-:W-:Y:S01]  /*bcc0*/  VIADD R6, R6, 0x1 ;  /* 0x0000000106067836 */ /* 0x000fe20000000000 */
[----:B------:R-:W-:Y:S01]  /*bcd0*/  R2UR UR35, R14 ;  /* 0x000000000e2372ca */ /* 0x000fe200000e0000 */
[----:B------:R-:W-:Y:S01]  /*bce0*/  UMOV UR22, 0x0 ;  /* 0x0000000000167882 */ /* 0x000fe20000000000 */
[----:B------:R-:W-:Y:S01]  /*bcf0*/  R2UR UR19, R15 ;  /* 0x000000000f1372ca */ /* 0x000fe200000e0000 */
[----:B------:R-:W-:Y:S01]  /*bd00*/  UIADD3 UR26, UR34, 0x40, URZ ;  /* 0x00000040221a7890 */ /* 0x000fe2000fffe03f */
[----:B------:R-:W-:Y:S01]  /*bd10*/  ISETP.GT.AND P3, PT, R4, 0x1, PT ;  /* 0x000000010400780c */ /* 0x000fe20003f64270 */
[----:B------:R-:W-:Y:S01]  /*bd20*/  UIADD3 UR32, UR24, 0x100, URZ ;  /* 0x0000010018207890 */ /* 0x000fe2000fffe03f */
[----:B------:R-:W-:Y:S01]  /*bd30*/  ISETP.NE.AND P1, PT, R6, 0x4, PT ;  /* 0x000000040600780c */ /* 0x000fe20003f25270 */
[----:B------:R-:W-:Y:S01]  /*bd40*/  UIADD3 UR24, UR24, 0x8100, URZ ;  /* 0x0000810018187890 */ /* 0x000fe2000fffe03f */
[----:B------:R-:W-:Y:S01]  /*bd50*/  VIADD R20, R20, 0x80 ;  /* 0x0000008014147836 */ /* 0x000fe20000000000 */
[----:B------:R-:W-:Y:S01]  /*bd60*/  UIADD3 UR16, UR8, 0x40100, URZ ;  /* 0x0004010008107890 */ /* 0x000fe2000fffe03f */
[----:B------:R-:W-:Y:S01]  /*bd70*/  SEL R12, RZ, 0x1, P1 ;  /* 0x00000001ff0c7807 */ /* 0x000fe20000800000 */
[----:B------:R-:W-:Y:S01]  /*bd80*/  UIADD3 UR8, UR8, 0x44100, URZ ;  /* 0x0004410008087890 */ /* 0x000fe2000fffe03f */
[----:B------:R-:W-:Y:S01]  /*bd90*/  SEL R6, R6, RZ, P1 ;  /* 0x000000ff06067207 */ /* 0x000fe20000800000 */
[----:B------:R-:W-:Y:S01]  /*bda0*/  UMOV UR23, 0x10000000 ;  /* 0x1000000000177882 */ /* 0x000fe20000000000 */
[----:B------:R-:W-:Y:S01]  /*bdb0*/  UMOV UR25, UR33 ;  /* 0x0000002100197c82 */ /* 0x000fe20008000000 */
[----:B------:R-:W-:Y:S01]  /*bdc0*/  UMOV UR28, UR36 ;  /* 0x00000024001c7c82 */ /* 0x000fe20008000000 */
[----:B------:R-:W-:Y:S01]  /*bdd0*/  UMOV UR27, UR35 ;  /* 0x00000023001b7c82 */ /* 0x000fe20008000000 */
[----:B------:R-:W-:Y:S01]  /*bde0*/  UMOV UR17, UR33 ;  /* 0x0000002100117c82 */ /* 0x000fe20008000000 */
[----:B------:R-:W-:Y:S01]  /*bdf0*/  UMOV UR18, UR34 ;  /* 0x0000002200127c82 */ /* 0x000fe20008000000 */
[----:B------:R-:W-:Y:S01]  /*be00*/  UMOV UR20, UR36 ;  /* 0x0000002400147c82 */ /* 0x000fe20008000000 */
[----:B------:R0:W-:Y:S01]  /*be10*/  UTMALDG.3D [UR32], [UR14], desc[UR22] ;  /* 0x000016200e0075b4 */ /* 0x0001e20008011000 */
[----:B------:R-:W-:Y:S01]  /*be20*/  UMOV UR9, UR33 ;  /* 0x0000002100097c82 */ /* 0x000fe20008000000 */
[----:B------:R-:W-:Y:S01]  /*be30*/  UMOV UR11, UR19 ;  /* 0x00000013000b7c82 */ /* 0x000fe20008000000 */
[----:B------:R-:W-:Y:S01]  /*be40*/  UMOV UR12, UR36 ;  /* 0x00000024000c7c82 */ /* 0x000fe20008000000 */
[----:B------:R-:W-:Y:S01]  /*be50*/  UMOV UR10, UR26 ;  /* 0x0000001a000a7c82 */ /* 0x000fe20008000000 */
[----:B------:R-:W-:Y:S01]  /*be60*/  LOP3.LUT R5, R5, R12, RZ, 0x3c, !PT ;  /* 0x0000000c05057212 */ /* 0x000fe200078e3cff */
[----:B------:R0:W-:Y:S01]  /*be70*/  UTMALDG.3D [UR24], [UR14], desc[UR22] ;  /* 0x000016180e0075b4 */ /* 0x0001e20008011000 */
[----:B------:R0:W-:Y:S01]  /*be80*/  UTMALDG.3D [UR16], [UR40], desc[UR22] ;  /* 0x00001610280075b4 */ /* 0x0001e20008011000 */
[----:B------:R0:W-:Y:S02]  /*be90*/  UTMALDG.3D [UR8], [UR40], desc[UR22] ;  /* 0x00001608280075b4 */ /* 0x0001e40008011000 */
[----:B0-----:R-:W-:Y:S05]  /*bea0*/  @P3 BRA `(.L_x_295) ;  /* 0xfffffffc00183947 */ /* 0x001fea000383ffff */
.L_x_291:
[----:B------:R-:W-:Y:S05]  /*beb0*/  BSYNC B1 ;  /* 0x0000000000017941 */ /* 0x000fea0003800000 */
.L_x_290:
[----:B------:R-:W-:Y:S01]  /*bec0*/  LOP3.LUT P3, RZ, R11, 0xff, RZ, 0xc0, !PT ;  /* 0x000000ff0bff7812 */ /* 0x000fe2000786c0ff */
[----:B------:R-:W-:Y:S01]  /*bed0*/  IMAD.IADD R0, R13, 0x1, R0 ;  /* 0x000000010d007824 */ /* 0x000fe200078e0200 */
[----:B------:R-:W-:Y:S01]  /*bee0*/  IADD3 R16, P4, R16, UR30, RZ ;  /* 0x0000001e10107c10 */ /* 0x000fe2000ff9e0ff */
[----:B------:R-:W-:Y:S01]  /*bef0*/  ULDC.64 UR8, c[0x0][0x650] ;  /* 0x0001940000087ab9 */ /* 0x000fe20000000a00 */
[----:B------:R-:W-:Y:S01]  /*bf00*/  BSSY B1, `(.L_x_296) ;  /* 0x000006b000017945 */ /* 0x000fe20003800000 */
[----:B------:R-:W-:Y:S01]  /*bf10*/  IMAD.MOV.U32 R7, RZ, RZ, -0x1 ;  /* 0xffffffffff077424 */ /* 0x000fe200078e00ff */
[----:B------:R-:W-:Y:S01]  /*bf20*/  SHF.R.U32.HI R4, RZ, 0x2, R0 ;  /* 0x00000002ff047819 */ /* 0x000fe20000011600 */
[----:B------:R-:W-:Y:S01]  /*bf30*/  IMAD.MOV.U32 R9, RZ, RZ, -0x1 ;  /* 0xffffffffff097424 */ /* 0x000fe200078e00ff */
[----:B------:R-:W-:Y:S01]  /*bf40*/  ISETP.GT.U32.AND P1, PT, R0, 0x3, PT ;  /* 0x000000030000780c */ /* 0x000fe20003f24070 */
[----:B------:R-:W-:Y:S01]  /*bf50*/  IMAD.MOV.U32 R8, RZ, RZ, -0x1 ;  /* 0xffffffffff087424 */ /* 0x000fe200078e00ff */
[----:B------:R-:W-:-:S02]  /*bf60*/  LOP3.LUT R4, R4, 0x1, RZ, 0xc0, !PT ;  /* 0x0000000104047812 */ /* 0x000fc400078ec0ff */
[----:B------:R-:W-:Y:S01]  /*bf70*/  ISETP.LT.U32.AND P1, PT, R13, 0x4, P1 ;  /* 0x000000040d00780c */ /* 0x000fe20000f21070 */
[----:B------:R-:W0:Y:S01]  /*bf80*/  @P3 S2R R6, SR_CgaCtaId ;  /* 0x0000000000063919 */ /* 0x000e220000008800 */
[----:B------:R-:W-:Y:S02]  /*bf90*/  @P3 MOV R5, 0x400 ;  /* 0x0000040000053802 */ /* 0x000fe40000000f00 */
[----:B------:R-:W-:Y:S02]  /*bfa0*/  IADD3.X R17, R17, UR7, RZ, P4, !PT ;  /* 0x0000000711117c10 */ /* 0x000fe4000a7fe4ff */
[----:B------:R-:W-:Y:S02]  /*bfb0*/  ISETP.GE.U32.AND P4, PT, R16, UR8, PT ;  /* 0x0000000810007c0c */ /* 0x000fe4000bf86070 */
[----:B------:R-:W-:Y:S02]  /*bfc0*/  LOP3.LUT R0, R0, 0x3, RZ, 0xc0, !PT ;  /* 0x0000000300007812 */ /* 0x000fe400078ec0ff */
[----:B------:R-:W-:-:S02]  /*bfd0*/  PRMT R11, RZ, 0x7610, R11 ;  /* 0x00007610ff0b7816 */ /* 0x000fc4000000000b */
[----:B0-----:R-:W-:-:S04]  /*bfe0*/  @P3 LEA R5, R6, R5, 0x18 ;  /* 0x0000000506053211 */ /* 0x001fc800078ec0ff */
[----:B------:R0:W-:Y:S01]  /*bff0*/  @P3 SYNCS.ARRIVE.TRANS64.A1T0 RZ, [R5+URZ+0x58], RZ ;  /* 0x000058ff05ff39a7 */ /* 0x0001e2000810003f */
[----:B------:R-:W-:Y:S02]  /*c000*/  ISETP.NE.U32.AND P3, PT, R4, 0x1, PT ;  /* 0x000000010400780c */ /* 0x000fe40003f65070 */
[----:B------:R-:W-:Y:S02]  /*c010*/  SEL R4, RZ, 0x1, !P1 ;  /* 0x00000001ff047807 */ /* 0x000fe40004800000 */
[----:B------:R-:W-:Y:S02]  /*c020*/  ISETP.GE.U32.AND.EX P1, PT, R17, UR9, PT, P4 ;  /* 0x0000000911007c0c */ /* 0x000fe4000bf26140 */
[----:B------:R-:W-:-:S04]  /*c030*/  ISETP.GT.U32.AND P3, PT, R13, 0x3, !P3 ;  /* 0x000000030d00780c */ /* 0x000fc80005f64070 */
[----:B0-----:R-:W-:-:S04]  /*c040*/  SEL R5, RZ, 0x1, !P3 ;  /* 0x00000001ff057807 */ /* 0x001fc80005800000 */
[--C-:B------:R-:W-:Y:S02]  /*c050*/  LOP3.LUT R3, R5, R3, R4.reuse, 0x96, !PT ;  /* 0x0000000305037212 */ /* 0x100fe400078e9604 */
[----:B------:R-:W-:Y:S01]  /*c060*/  PRMT R4, RZ, 0x7610, R4 ;  /* 0x00007610ff047816 */ /* 0x000fe20000000004 */
[----:B------:R-:W-:Y:S06]  /*c070*/  @P1 BRA `(.L_x_297) ;  /* 0x00000004004c1947 */ /* 0x000fec0003800000 */
[----:B------:R-:W-:Y:S01]  /*c080*/  ULDC.64 UR8, c[0x0][0x628] ;  /* 0x00018a0000087ab9 */ /* 0x000fe20000000a00 */
[----:B------:R-:W0:Y:S01]  /*c090*/  S2R R14, SR_CTAID.X ;  /* 0x00000000000e7919 */ /* 0x000e220000002500 */
[----:B------:R-:W-:Y:S01]  /*c0a0*/  ISETP.NE.U32.AND P1, PT, RZ, UR8, PT ;  /* 0x00000008ff007c0c */ /* 0x000fe2000bf25070 */
[----:B------:R-:W-:Y:S01]  /*c0b0*/  ULDC UR11, c[0x0][0x630] ;  /* 0x00018c00000b7ab9 */ /* 0x000fe20000000800 */
[----:B------:R-:W-:Y:S01]  /*c0c0*/  IMAD.MOV.U32 R4, RZ, RZ, R16 ;  /* 0x000000ffff047224 */ /* 0x000fe200078e0010 */
[----:B------:R-:W1:Y:S01]  /*c0d0*/  S2R R12, SR_CTAID.Y ;  /* 0x00000000000c7919 */ /* 0x000e620000002600 */
[----:B------:R-:W-:Y:S02]  /*c0e0*/  ISETP.NE.AND.EX P1, PT, RZ, UR9, PT, P1 ;  /* 0x00000009ff007c0c */ /* 0x000fe4000bf25310 */
[----:B------:R-:W-:-:S11]  /*c0f0*/  MOV R5, R17 ;  /* 0x0000001100057202 */ /* 0x000fd60000000f00 */
[----:B------:R-:W-:Y:S05]  /*c100*/  @!P1 BRA `(.L_x_298) ;  /* 0x0000000000289947 */ /* 0x000fea0003800000 */
[----:B------:R-:W-:Y:S02]  /*c110*/  ULDC UR10, c[0x0][0x634] ;  /* 0x00018d00000a7ab9 */ /* 0x000fe40000000800 */
[----:B------:R-:W-:-:S05]  /*c120*/  IADD3 R9, P1, R16, UR10, RZ ;  /* 0x0000000a10097c10 */ /* 0x000fca000ff3e0ff */
[----:B------:R-:W-:-:S04]  /*c130*/  IMAD.X R15, RZ, RZ, R17, P1 ;  /* 0x000000ffff0f7224 */ /* 0x000fc800008e0611 */
[----:B------:R-:W-:-:S04]  /*c140*/  IMAD.WIDE.U32 R6, R15, UR8, RZ ;  /* 0x000000080f067c25 */ /* 0x000fc8000f8e00ff */
[----:B------:R-:W-:-:S04]  /*c150*/  IMAD.WIDE.U32 R6, P1, R9, UR9, R6 ;  /* 0x0000000909067c25 */ /* 0x000fc8000f820006 */
[----:B------:R-:W-:-:S04]  /*c160*/  IMAD.WIDE.U32 R8, R9, UR8, RZ ;  /* 0x0000000809087c25 */ /* 0x000fc8000f8e00ff */
[----:B------:R-:W-:Y:S01]  /*c170*/  IMAD.X R5, RZ, RZ, RZ, P1 ;  /* 0x000000ffff057224 */ /* 0x000fe200008e06ff */
[----:B------:R-:W-:Y:S01]  /*c180*/  IADD3 RZ, P1, R9, R6, RZ ;  /* 0x0000000609ff7210 */ /* 0x000fe20007f3e0ff */
[----:B------:R-:W-:-:S04]  /*c190*/  IMAD.MOV.U32 R4, RZ, RZ, R7 ;  /* 0x000000ffff047224 */ /* 0x000fc800078e0007 */
[----:B------:R-:W-:-:S08]  /*c1a0*/  IMAD.WIDE.U32.X R4, R15, UR9, R4, P1 ;  /* 0x000000090f047c25 */ /* 0x000fd000088e0404 */
.L_x_298:
[--C-:B------:R-:W-:Y:S01]  /*c1b0*/  SHF.R.U64 R8, R4, UR11, R5.reuse ;  /* 0x0000000b04087c19 */ /* 0x100fe20008001205 */
[----:B------:R-:W-:Y:S01]  /*c1c0*/  ULDC.64 UR8, c[0x0][0x620] ;  /* 0x0001880000087ab9 */ /* 0x000fe20000000a00 */
[----:B------:R-:W-:Y:S01]  /*c1d0*/  SHF.R.U32.HI R4, RZ, UR11, R5 ;  /* 0x0000000bff047c19 */ /* 0x000fe20008011605 */
[----:B------:R-:W2:Y:S01]  /*c1e0*/  LDC R25, c[0x0][0x144] ;  /* 0x00005100ff197b82 */ /* 0x000ea20000000800 */
[----:B------:R-:W-:Y:S01]  /*c1f0*/  IADD3 R7, P1, RZ, -R8, RZ ;  /* 0x80000008ff077210 */ /* 0x000fe20007f3e0ff */
[----:B------:R-:W-:Y:S01]  /*c200*/  ULDC.64 UR12, c[0x0][0x640] ;  /* 0x00019000000c7ab9 */ /* 0x000fe20000000a00 */
[----:B0-----:R-:W-:Y:S01]  /*c210*/  I2FP.F32.U32 R9, R14 ;  /* 0x0000000e00097245 */ /* 0x001fe20000201000 */
[----:B------:R-:W-:Y:S02]  /*c220*/  ULDC UR10, c[0x0][0x608] ;  /* 0x00018200000a7ab9 */ /* 0x000fe40000000800 */
[----:B------:R-:W-:Y:S01]  /*c230*/  IMAD.X R4, RZ, RZ, ~R4, P1 ;  /* 0x000000ffff047224 */ /* 0x000fe200008e0e04 */
[----:B------:R-:W-:Y:S01]  /*c240*/  ISETP.NE.U32.AND P1, PT, RZ, UR12, PT ;  /* 0x0000000cff007c0c */ /* 0x000fe2000bf25070 */
[----:B------:R-:W0:Y:S02]  /*c250*/  LDC R21, c[0x0][0x148] ;  /* 0x00005200ff157b82 */ /* 0x000e240000000800 */
[----:B------:R-:W-:Y:S01]  /*c260*/  IMAD R6, R4, UR8, RZ ;  /* 0x0000000804067c24 */ /* 0x000fe2000f8e02ff */
[----:B------:R-:W-:Y:S01]  /*c270*/  ISETP.NE.AND.EX P1, PT, RZ, UR13, PT, P1 ;  /* 0x0000000dff007c0c */ /* 0x000fe2000bf25310 */
[----:B------:R-:W-:Y:S01]  /*c280*/  IMAD.WIDE.U32 R4, R7, UR8, R16 ;  /* 0x0000000807047c25 */ /* 0x000fe2000f8e0010 */
[----:B------:R-:W-:-:S03]  /*c290*/  ULDC UR8, c[0x0][0x150] ;  /* 0x0000540000087ab9 */ /* 0x000fc60000000800 */
[----:B------:R-:W-:Y:S02]  /*c2a0*/  IMAD R7, R7, UR9, R6 ;  /* 0x0000000907077c24 */ /* 0x000fe4000f8e0206 */
[----:B------:R-:W-:Y:S01]  /*c2b0*/  FMUL R6, R9, UR8 ;  /* 0x0000000809067c20 */ /* 0x000fe20008400000 */
[----:B------:R-:W-:Y:S01]  /*c2c0*/  ULDC UR8, c[0x0][0x618] ;  /* 0x0001860000087ab9 */ /* 0x000fe20000000800 */
[----:B------:R-:W-:Y:S01]  /*c2d0*/  ULDC UR9, c[0x0][0x154] ;  /* 0x0000550000097ab9 */ /* 0x000fe20000000800 */
[----:B------:R-:W-:-:S03]  /*c2e0*/  IMAD.IADD R5, R5, 0x1, R7 ;  /* 0x0000000105057824 */ /* 0x000fc600078e0207 */
[----:B------:R-:W3:Y:S02]  /*c2f0*/  F2I.U32.TRUNC.NTZ R6, R6 ;  /* 0x0000000600067305 */ /* 0x000ee4000020f000 */
[----:B------:R-:W-:Y:S02]  /*c300*/  SHF.R.U64 R9, R4, UR8, R5 ;  /* 0x0000000804097c19 */ /* 0x000fe40008001205 */
[----:B-1----:R-:W-:-:S05]  /*c310*/  I2FP.F32.U32 R4, R12 ;  /* 0x0000000c00047245 */ /* 0x002fca0000201000 */
[----:B------:R-:W-:Y:S01]  /*c320*/  FMUL R22, R4, UR9 ;  /* 0x0000000904167c20 */ /* 0x000fe20008400000 */
[----:B------:R-:W-:Y:S01]  /*c330*/  SHF.R.U32.HI R4, RZ, UR8, R5 ;  /* 0x00000008ff047c19 */ /* 0x000fe20008011605 */
[----:B------:R-:W-:-:S03]  /*c340*/  ULDC UR8, c[0x0][0x658] ;  /* 0x0001960000087ab9 */ /* 0x000fc60000000800 */
[--C-:B------:R-:W-:Y:S01]  /*c350*/  SHF.R.U64 R20, R9, UR10, R4.reuse ;  /* 0x0000000a09147c19 */ /* 0x100fe20008001204 */
[----:B------:R-:W1:Y:S01]  /*c360*/  F2I.U32.TRUNC.NTZ R22, R22 ;  /* 0x0000001600167305 */ /* 0x000e62000020f000 */
[----:B------:R-:W-:Y:S01]  /*c370*/  SHF.R.U32.HI R5, RZ, UR10, R4 ;  /* 0x0000000aff057c19 */ /* 0x000fe20008011604 */
[----:B---3--:R-:W-:-:S03]  /*c380*/  IMAD.MOV R6, RZ, RZ, -R6 ;  /* 0x000000ffff067224 */ /* 0x008fc600078e0a06 */
[--C-:B------:R-:W-:Y:S01]  /*c390*/  SHF.R.U64 R15, R20, UR8, R5.reuse ;  /* 0x00000008140f7c19 */ /* 0x100fe20008001205 */
[----:B--2---:R-:W-:Y:S01]  /*c3a0*/  IMAD R14, R25, R6, R14 ;  /* 0x00000006190e7224 */ /* 0x004fe200078e020e */
[----:B------:R-:W-:-:S03]  /*c3b0*/  SHF.R.U32.HI R23, RZ, UR8, R5 ;  /* 0x00000008ff177c19 */ /* 0x000fc60008011605 */
[----:B------:R-:W-:Y:S02]  /*c3c0*/  IMAD.MOV.U32 R4, RZ, RZ, R15 ;  /* 0x000000ffff047224 */ /* 0x000fe400078e000f */
[----:B------:R-:W-:Y:S01]  /*c3d0*/  IMAD.MOV.U32 R5, RZ, RZ, R23 ;  /* 0x000000ffff057224 */ /* 0x000fe200078e0017 */
[----:B-1----:R-:W-:Y:S06]  /*c3e0*/  @!P1 BRA `(.L_x_299) ;  /* 0x0000000000289947 */ /* 0x002fec0003800000 */
[----:B------:R-:W-:Y:S02]  /*c3f0*/  ULDC UR8, c[0x0][0x64c] ;  /* 0x0001930000087ab9 */ /* 0x000fe40000000800 */
[----:B------:R-:W-:-:S04]  /*c400*/  IADD3 R5, P1, R15, UR8, RZ ;  /* 0x000000080f057c10 */ /* 0x000fc8000ff3e0ff */
[----:B------:R-:W-:-:S05]  /*c410*/  IADD3.X R23, RZ, R23, RZ, P1, !PT ;  /* 0x00000017ff177210 */ /* 0x000fca0000ffe4ff */
[----:B------:R-:W-:-:S04]  /*c420*/  IMAD.WIDE.U32 R6, R23, UR12, RZ ;  /* 0x0000000c17067c25 */ /* 0x000fc8000f8e00ff */
[----:B------:R-:W-:-:S04]  /*c430*/  IMAD.WIDE.U32 R6, P1, R5, UR13, R6 ;  /* 0x0000000d05067c25 */ /* 0x000fc8000f820006 */
[----:B------:R-:W-:-:S04]  /*c440*/  IMAD.WIDE.U32 R4, R5, UR12, RZ ;  /* 0x0000000c05047c25 */ /* 0x000fc8000f8e00ff */
[----:B------:R-:W-:Y:S01]  /*c450*/  IMAD.MOV.U32 R4, RZ, RZ, R7 ;  /* 0x000000ffff047224 */ /* 0x000fe200078e0007 */
[----:B------:R-:W-:Y:S01]  /*c460*/  IADD3 RZ, P3, R5, R6, RZ ;  /* 0x0000000605ff7210 */ /* 0x000fe20007f7e0ff */
[----:B------:R-:W-:-:S04]  /*c470*/  IMAD.X R5, RZ, RZ, RZ, P1 ;  /* 0x000000ffff057224 */ /* 0x000fc800008e06ff */
[----:B------:R-:W-:-:S08]  /*c480*/  IMAD.WIDE.U32.X R4, R23, UR13, R4, P3 ;  /* 0x0000000d17047c25 */ /* 0x000fd000098e0404 */
.L_x_299:
[----:B------:R-:W-:Y:S01]  /*c490*/  ISETP.NE.AND P1, PT, R2, 0x1, PT ;  /* 0x000000010200780c */ /* 0x000fe20003f25270 */
[----:B------:R-:W-:Y:S01]  /*c4a0*/  ULDC UR8, c[0x0][0x648] ;  /* 0x0001920000087ab9 */ /* 0x000fe20000000800 */
[----:B------:R-:W-:Y:S01]  /*c4b0*/  LOP3.LUT R20, R20, UR6, RZ, 0xc0, !PT ;  /* 0x0000000614147c12 */ /* 0x000fe2000f8ec0ff */
[----:B------:R-:W-:Y:S01]  /*c4c0*/  IMAD.MOV R22, RZ, RZ, -R22 ;  /* 0x000000ffff167224 */ /* 0x000fe200078e0a16 */
[----:B------:R-:W-:Y:S01]  /*c4d0*/  SHF.R.U64 R5, R4, UR8, R5 ;  /* 0x0000000804057c19 */ /* 0x000fe20008001205 */
[----:B------:R-:W-:Y:S01]  /*c4e0*/  ULDC UR8, c[0x0][0x638] ;  /* 0x00018e0000087ab9 */ /* 0x000fe20000000800 */
[----:B------:R-:W-:Y:S01]  /*c4f0*/  LOP3.LUT R6, R9, UR4, RZ, 0xc0, !PT ;  /* 0x0000000409067c12 */ /* 0x000fe2000f8ec0ff */
[----:B------:R-:W-:Y:S02]  /*c500*/  ULDC UR9, c[0x0][0x610] ;  /* 0x0001840000097ab9 */ /* 0x000fe40000000800 */
[----:B------:R-:W-:Y:S02]  /*c510*/  IMAD.MOV R4, RZ, RZ, -R5 ;  /* 0x000000ffff047224 */ /* 0x000fe400078e0a05 */
[----:B------:R-:W-:-:S02]  /*c520*/  IMAD R5, R5, UR5, R20 ;  /* 0x0000000505057c24 */ /* 0x000fc4000f8e0214 */
[----:B0-----:R-:W-:Y:S02]  /*c530*/  @P1 IMAD R14, R21, R22, R12 ;  /* 0x00000016150e1224 */ /* 0x001fe400078e020c */
[----:B------:R-:W-:Y:S01]  /*c540*/  IMAD R15, R4, UR8, R15 ;  /* 0x00000008040f7c24 */ /* 0x000fe2000f8e020f */
[----:B------:R-:W-:Y:S01]  /*c550*/  ULDC UR8, c[0x0][0x600] ;  /* 0x0001800000087ab9 */ /* 0x000fe20000000800 */
[----:B------:R-:W-:Y:S02]  /*c560*/  IMAD R14, R5, UR9, R14 ;  /* 0x00000009050e7c24 */ /* 0x000fe4000f8e020e */
[----:B------:R-:W-:Y:S02]  /*c570*/  IMAD R15, R15, UR8, R6 ;  /* 0x000000080f0f7c24 */ /* 0x000fe4000f8e0206 */
[----:B------:R-:W-:-:S03]  /*c580*/  IMAD.MOV.U32 R4, RZ, RZ, 0x1 ;  /* 0x00000001ff047424 */ /* 0x000fc600078e00ff */
[----:B------:R-:W-:Y:S02]  /*c590*/  SEL R9, R15, R14, !P1 ;  /* 0x0000000e0f097207 */ /* 0x000fe40004800000 */
[----:B------:R-:W-:-:S07]  /*c5a0*/  SEL R7, R14, R15, !P1 ;  /* 0x0000000f0e077207 */ /* 0x000fce0004800000 */
.L_x_297:
[----:B------:R-:W-:Y:S05]  /*c5b0*/  BSYNC B1 ;  /* 0x0000000000017941 */ /* 0x000fea0003800000 */
.L_x_296:
[----:B------:R-:W-:-:S13]  /*c5c0*/  LOP3.LUT P1, RZ, R4, 0xff, RZ, 0xc0, !PT ;  /* 0x000000ff04ff7812 */ /* 0x000fda000782c0ff */
[----:B------:R-:W-:Y:S05]  /*c5d0*/  @P1 BRA `(.L_x_300) ;  /* 0xfffffff400181947 */ /* 0x000fea000383ffff */
[----:B------:R-:W-:Y:S05]  /*c5e0*/  BSYNC B0 ;  /* 0x0000000000007941 */ /* 0x000fea0003800000 */
.L_x_288:
[----:B------:R-:W-:-:S03]  /*c5f0*/  UMOV UR8, 0xffffffff ;  /* 0xffffffff00087882 */ /* 0x000fc60000000000 */
[----:B------:R-:W-:Y:S05]  /*c600*/  BRA.DIV UR8, `(.L_x_301) ;  /* 0x0000000608187947 */ /* 0x000fea000b800000 */
[----:B------:R-:W-:-:S13]  /*c610*/  ELECT P6, URZ, PT ;  /* 0x00000000003f782f */ /* 0x000fda00038c0000 */
.L_x_315:
[----:B------:R-:W-:Y:S04]  /*c620*/  BSSY B0, `(.L_x_302) ;  /* 0x000002b000007945 */ /* 0x000fe80003800000 */
[----:B------:R-:W-:Y:S05]  /*c630*/  @!P6 BRA `(.L_x_303) ;  /* 0x0000000000a4e947 */ /* 0x000fea0003800000 */
[----:B------:R-:W-:-:S04]  /*c640*/  LOP3.LUT R19, R19, 0x2, RZ, 0xfc, !PT ;  /* 0x0000000213137812 */ /* 0x000fc800078efcff */
[----:B------:R-:W-:-:S13]  /*c650*/  ISETP.NE.AND P0, PT, R19, 0x3, PT ;  /* 0x000000031300780c */ /* 0x000fda0003f05270 */
[----:B------:R-:W-:Y:S05]  /*c660*/  @!P0 BRA `(.L_x_304) ;  /* 0x0000000000048947 */ /* 0x000fea0003800000 */
[----:B------:R-:W-:Y:S01]  /*c670*/  BPT.TRAP 0x1 ;  /* 0x000000040000795c */ /* 0x000fe20000300000 */
.L_x_304:
[----:B------:R-:W0:Y:S01]  /*c680*/  S2R R5, SR_CgaCtaId ;  /* 0x0000000000057919 */ /* 0x000e220000008800 */
[----:B------:R-:W-:Y:S02]  /*c690*/  MOV R2, 0x400 ;  /* 0x0000040000027802 */ /* 0x000fe40000000f00 */
[----:B------:R-:W-:Y:S02]  /*c6a0*/  SHF.L.U32 R4, R3, 0x1f, RZ ;  /* 0x0000001f03047819 */ /* 0x000fe400000006ff */
[----:B0-----:R-:W-:-:S05]  /*c6b0*/  LEA R5, R5, R2, 0x18 ;  /* 0x0000000205057211 */ /* 0x001fca00078ec0ff */
[----:B------:R-:W-:-:S04]  /*c6c0*/  VIADD R5, R5, 0x20 ;  /* 0x0000002005057836 */ /* 0x000fc80000000000 */
[C---:B------:R-:W-:Y:S02]  /*c6d0*/  IMAD R7, R0.reuse, 0x8, R5 ;  /* 0x0000000800077824 */ /* 0x040fe400078e0205 */
[----:B------:R-:W-:Y:S02]  /*c6e0*/  VIADD R0, R0, 0x1 ;  /* 0x0000000100007836 */ /* 0x000fe40000000000 */
[----:B------:R-:W0:Y:S03]  /*c6f0*/  SYNCS.PHASECHK.TRANS64.TRYWAIT P0, [R7+URZ], R4 ;  /* 0x00000004070075a7 */ /* 0x000e26000800017f */
[----:B------:R-:W-:-:S04]  /*c700*/  ISETP.NE.AND P1, PT, R0, 0x4, PT ;  /* 0x000000040000780c */ /* 0x000fc80003f25270 */
[----:B------:R-:W-:Y:S02]  /*c710*/  SEL R2, RZ, 0x1, P1 ;  /* 0x00000001ff027807 */ /* 0x000fe40000800000 */
[----:B------:R-:W-:Y:S02]  /*c720*/  SEL R0, R0, RZ, P1 ;  /* 0x000000ff00007207 */ /* 0x000fe40000800000 */
[----:B------:R-:W-:Y:S02]  /*c730*/  LOP3.LUT R9, R3, R2, RZ, 0x3c, !PT ;  /* 0x0000000203097212 */ /* 0x000fe400078e3cff */
[----:B------:R-:W-:Y:S02]  /*c740*/  LEA R6, R0, R5, 0x3 ;  /* 0x0000000500067211 */ /* 0x000fe400078e18ff */
[----:B------:R-:W-:Y:S01]  /*c750*/  SHF.L.U32 R3, R9, 0x1f, RZ ;  /* 0x0000001f09037819 */ /* 0x000fe200000006ff */
[----:B0-----:R-:W-:Y:S06]  /*c760*/  @!P0 BRA `(.L_x_305) ;  /* 0x0000000000e08947 */ /* 0x001fec0003800000 */
.L_x_316:
[----:B------:R-:W1:Y:S01]  /*c770*/  SYNCS.PHASECHK.TRANS64.TRYWAIT P0, [R6+URZ], R3 ;  /* 0x00000003060075a7 */ /* 0x000e62000800017f */
[----:B------:R-:W-:-:S05]  /*c780*/  VIADD R0, R0, 0x1 ;  /* 0x0000000100007836 */ /* 0x000fca0000000000 */
[----:B------:R-:W-:-:S04]  /*c790*/  ISETP.NE.AND P1, PT, R0, 0x4, PT ;  /* 0x000000040000780c */ /* 0x000fc80003f25270 */
[----:B------:R-:W-:Y:S02]  /*c7a0*/  SEL R2, RZ, 0x1, P1 ;  /* 0x00000001ff027807 */ /* 0x000fe40000800000 */
[----:B------:R-:W-:Y:S02]  /*c7b0*/  SEL R0, R0, RZ, P1 ;  /* 0x000000ff00007207 */ /* 0x000fe40000800000 */
[----:B------:R-:W-:-:S03]  /*c7c0*/  LOP3.LUT R9, R9, R2, RZ, 0x3c, !PT ;  /* 0x0000000209097212 */ /* 0x000fc600078e3cff */
[----:B0-----:R-:W-:Y:S01]  /*c7d0*/  IMAD R7, R0, 0x8, R5 ;  /* 0x0000000800077824 */ /* 0x001fe200078e0205 */
[----:B------:R-:W-:Y:S01]  /*c7e0*/  SHF.L.U32 R4, R9, 0x1f, RZ ;  /* 0x0000001f09047819 */ /* 0x000fe200000006ff */
[----:B-1----:R-:W-:Y:S06]  /*c7f0*/  @!P0 BRA `(.L_x_306) ;  /* 0x0000000000d08947 */ /* 0x002fec0003800000 */
.L_x_317:
[----:B------:R-:W1:Y:S01]  /*c800*/  SYNCS.PHASECHK.TRANS64.TRYWAIT P0, [R7+URZ], R4 ;  /* 0x00000004070075a7 */ /* 0x000e62000800017f */
[----:B------:R-:W-:-:S05]  /*c810*/  VIADD R0, R0, 0x1 ;  /* 0x0000000100007836 */ /* 0x000fca0000000000 */
[----:B------:R-:W-:-:S04]  /*c820*/  ISETP.NE.AND P1, PT, R0, 0x4, PT ;  /* 0x000000040000780c */ /* 0x000fc80003f25270 */
[----:B------:R-:W-:Y:S02]  /*c830*/  SEL R2, RZ, 0x1, P1 ;  /* 0x00000001ff027807 */ /* 0x000fe40000800000 */
[----:B------:R-:W-:Y:S02]  /*c840*/  SEL R0, R0, RZ, P1 ;  /* 0x000000ff00007207 */ /* 0x000fe40000800000 */
[----:B------:R-:W-:Y:S01]  /*c850*/  LOP3.LUT R2, R9, R2, RZ, 0x3c, !PT ;  /* 0x0000000209027212 */ /* 0x000fe200078e3cff */
[----:B-1----:R-:W-:Y:S06]  /*c860*/  @!P0 BRA `(.L_x_307) ;  /* 0x0000000000c88947 */ /* 0x002fec0003800000 */
.L_x_318:
[----:B------:R-:W-:Y:S01]  /*c870*/  IMAD R5, R0, 0x8, R5 ;  /* 0x0000000800057824 */ /* 0x000fe200078e0205 */
[----:B------:R-:W-:-:S07]  /*c880*/  SHF.L.U32 R0, R2, 0x1f, RZ ;  /* 0x0000001f02007819 */ /* 0x000fce00000006ff */
.L_x_308:
[----:B--2---:R2:W3:Y:S02]  /*c890*/  SYNCS.PHASECHK.TRANS64.TRYWAIT P0, [R5+URZ], R0 ;  /* 0x00000000050075a7 */ /* 0x0044e4000800017f */
[----:B---3--:R-:W-:Y:S05]  /*c8a0*/  @!P0 NANOSLEEP.SYNCS 0x989680 ;  /* 0x009896800000895d */ /* 0x008fea0003900000 */
[----:B------:R-:W3:Y:S02]  /*c8b0*/  @!P0 SYNCS.PHASECHK.TRANS64 P0, [R5+URZ], R0 ;  /* 0x00000000050085a7 */ /* 0x000ee4000800007f */
[----:B---3--:R-:W-:Y:S05]  /*c8c0*/  @!P0 BRA `(.L_x_308) ;  /* 0xfffffffc00f08947 */ /* 0x008fea000383ffff */
.L_x_303:
[----:B------:R-:W-:Y:S05]  /*c8d0*/  BSYNC B0 ;  /* 0x0000000000007941 */ /* 0x000fea0003800000 */
.L_x_302:
[----:B------:R-:W-:Y:S05]  /*c8e0*/  EXIT ;  /* 0x000000000000794d */ /* 0x000fea0003800000 */
.L_x_17:
[----:B---3--:R3:W4:Y:S02]  /*c8f0*/  SYNCS.PHASECHK.TRANS64.TRYWAIT P1, [R3+URZ], R0 ;  /* 0x00000000030075a7 */ /* 0x008724000802017f */
[----:B----4-:R-:W-:Y:S05]  /*c900*/  @!P1 NANOSLEEP.SYNCS 0x989680 ;  /* 0x009896800000995d */ /* 0x010fea0003900000 */
[----:B------:R-:W4:Y:S02]  /*c910*/  @!P1 SYNCS.PHASECHK.TRANS64 P1, [R3+URZ], R0 ;  /* 0x00000000030095a7 */ /* 0x000f24000802007f */
[----:B----4-:R-:W-:Y:S05]  /*c920*/  @!P1 BRA `(.L_x_17) ;  /* 0xfffffffc00f09947 */ /* 0x010fea000383ffff */
[----:B------:R-:W-:Y:S05]  /*c930*/  BRA `(.L_x_16) ;  /* 0xffffff4800347947 */ /* 0x000fea000383ffff */
.L_x_22:
[----:B-1----:R-:W-:-:S04]  /*c940*/  IMAD.U32 R4, RZ, RZ, UR9 ;  /* 0x00000009ff047e24 */ /* 0x002fc8000f8e00ff */
[----:B------:R1:W2:Y:S03]  /*c950*/  SYNCS.PHASECHK.TRANS64.TRYWAIT P1, [R4+URZ], R3 ;  /* 0x00000003040075a7 */ /* 0x0002a6000802017f */
[----:B--2---:R-:W-:Y:S05]  /*c960*/  @!P1 NANOSLEEP.SYNCS 0x989680 ;  /* 0x009896800000995d */ /* 0x004fea0003900000 */
[----:B------:R-:W2:Y:S02]  /*c970*/  @!P1 SYNCS.PHASECHK.TRANS64 P1, [R4+URZ], R3 ;  /* 0x00000003040095a7 */ /* 0x000ea4000802007f */
[----:B--2---:R-:W-:Y:S05]  /*c980*/  @!P1 BRA `(.L_x_22) ;  /* 0xfffffffc00ec9947 */ /* 0x004fea000383ffff */
[----:B------:R-:W-:Y:S05]  /*c990*/  BRA `(.L_x_21) ;  /* 0xffffff5000287947 */ /* 0x000fea000383ffff */
.L_x_289:
[----:B------:R-:W-:Y:S01]  /*c9a0*/  BSSY B1, `(.L_x_309) ;  /* 0x0000006000017945 */ /* 0x000fe20003800000 */
[----:B------:R-:W-:-:S07]  /*c9b0*/  IMAD.MOV.U32 R15, RZ, RZ, -0x1 ;  /* 0xffffffffff0f7424 */ /* 0x000fce00078e00ff */
[----:B------:R-:W-:Y:S05]  /*c9c0*/  WARPSYNC.COLLECTIVE R15, `(.L_x_310) ;  /* 0x000000000f0c7348 */ /* 0x000fea0003c00000 */
[----:B------:R-:W-:Y:S02]  /*c9d0*/  ELECT P6, UR62, PT ;  /* 0x00000000003e782f */ /* 0x000fe400038c0000 */
[----:B------:R-:W-:Y:S01]  /*c9e0*/  MOV R14, UR62 ;  /* 0x0000003e000e7c02 */ /* 0x000fe20008000f00 */
[----:B------:R-:W-:Y:S10]  /*c9f0*/  ENDCOLLECTIVE ;  /* 0x000000000000791b */ /* 0x000ff40003800000 */
.L_x_310:
[----:B------:R-:W-:Y:S05]  /*ca00*/  BSYNC B1 ;  /* 0x0000000000017941 */ /* 0x000fea0003800000 */
.L_x_309:
[----:B------:R-:W-:Y:S05]  /*ca10*/  BRA `(.L_x_311) ;  /* 0xfffffff000147947 */ /* 0x000fea000383ffff */
.L_x_292:
[----:B0-----:R0:W1:Y:S02]  /*ca20*/  SYNCS.PHASECHK.TRANS64.TRYWAIT P1, [R12+URZ+0x20], R7 ;  /* 0x000020070c0075a7 */ /* 0x001064000802017f */
[----:B-1----:R-:W-:Y:S05]  /*ca30*/  @!P1 NANOSLEEP.SYNCS 0x989680 ;  /* 0x009896800000995d */ /* 0x002fea0003900000 */
[----:B------:R-:W1:Y:S02]  /*ca40*/  @!P1 SYNCS.PHASECHK.TRANS64 P1, [R12+URZ+0x20], R7 ;  /* 0x000020070c0095a7 */ /* 0x000e64000802007f */
[----:B-1----:R-:W-:Y:S05]  /*ca50*/  @!P1 BRA `(.L_x_292) ;  /* 0xfffffffc00f09947 */ /* 0x002fea000383ffff */
[----:B------:R-:W-:Y:S05]  /*ca60*/  BRA `(.L_x_312) ;  /* 0xfffffff000487947 */ /* 0x000fea000383ffff */
.L_x_301:
[----:B------:R-:W-:Y:S01]  /*ca70*/  BSSY B0, `(.L_x_313) ;  /* 0x0000006000007945 */ /* 0x000fe20003800000 */
[----:B------:R-:W-:-:S07]  /*ca80*/  IMAD.MOV.U32 R15, RZ, RZ, -0x1 ;  /* 0xffffffffff0f7424 */ /* 0x000fce00078e00ff */
[----:B------:R-:W-:Y:S05]  /*ca90*/  WARPSYNC.COLLECTIVE R15, `(.L_x_314) ;  /* 0x000000000f0c7348 */ /* 0x000fea0003c00000 */
[----:B------:R-:W-:Y:S02]  /*caa0*/  ELECT P6, UR62, PT ;  /* 0x00000000003e782f */ /* 0x000fe400038c0000 */
[----:B------:R-:W-:Y:S01]  /*cab0*/  MOV R14, UR62 ;  /* 0x0000003e000e7c02 */ /* 0x000fe20008000f00 */
[----:B------:R-:W-:Y:S10]  /*cac0*/  ENDCOLLECTIVE ;  /* 0x000000000000791b */ /* 0x000ff40003800000 */
.L_x_314:
[----:B------:R-:W-:Y:S05]  /*cad0*/  BSYNC B0 ;  /* 0x0000000000007941 */ /* 0x000fea0003800000 */
.L_x_313:
[----:B------:R-:W-:Y:S05]  /*cae0*/  BRA `(.L_x_315) ;  /* 0xfffffff800cc7947 */ /* 0x000fea000383ffff */
.L_x_305:
[----:B0-----:R0:W1:Y:S02]  /*caf0*/  SYNCS.PHASECHK.TRANS64.TRYWAIT P0, [R7+URZ], R4 ;  /* 0x00000004070075a7 */ /* 0x001064000800017f */
[----:B-1----:R-:W-:Y:S05]  /*cb00*/  @!P0 NANOSLEEP.SYNCS 0x989680 ;  /* 0x009896800000895d */ /* 0x002fea0003900000 */
[----:B------:R-:W1:Y:S02]  /*cb10*/  @!P0 SYNCS.PHASECHK.TRANS64 P0, [R7+URZ], R4 ;  /* 0x00000004070085a7 */ /* 0x000e64000800007f */
[----:B-1----:R-:W-:Y:S05]  /*cb20*/  @!P0 BRA `(.L_x_305) ;  /* 0xfffffffc00f08947 */ /* 0x002fea000383ffff */
[----:B------:R-:W-:Y:S05]  /*cb30*/  BRA `(.L_x_316) ;  /* 0xfffffffc000c7947 */ /* 0x000fea000383ffff */
.L_x_306:
[----:B0-----:R0:W1:Y:S02]  /*cb40*/  SYNCS.PHASECHK.TRANS64.TRYWAIT P0, [R6+URZ], R3 ;  /* 0x00000003060075a7 */ /* 0x001064000800017f */
[----:B-1----:R-:W-:Y:S05]  /*cb50*/  @!P0 NANOSLEEP.SYNCS 0x989680 ;  /* 0x009896800000895d */ /* 0x002fea0003900000 */
[----:B------:R-:W1:Y:S02]  /*cb60*/  @!P0 SYNCS.PHASECHK.TRANS64 P0, [R6+URZ], R3 ;  /* 0x00000003060085a7 */ /* 0x000e64000800007f */
[----:B-1----:R-:W-:Y:S05]  /*cb70*/  @!P0 BRA `(.L_x_306) ;  /* 0xfffffffc00f08947 */ /* 0x002fea000383ffff */
[----:B------:R-:W-:Y:S05]  /*cb80*/  BRA `(.L_x_317) ;  /* 0xfffffffc001c7947 */ /* 0x000fea000383ffff */
.L_x_307:
[----:B-1----:R1:W2:Y:S02]  /*cb90*/  SYNCS.PHASECHK.TRANS64.TRYWAIT P0, [R7+URZ], R4 ;  /* 0x00000004070075a7 */ /* 0x0022a4000800017f */
[----:B--2---:R-:W-:Y:S05]  /*cba0*/  @!P0 NANOSLEEP.SYNCS 0x989680 ;  /* 0x009896800000895d */ /* 0x004fea0003900000 */
[----:B------:R-:W2:Y:S02]  /*cbb0*/  @!P0 SYNCS.PHASECHK.TRANS64 P0, [R7+URZ], R4 ;  /* 0x00000004070085a7 */ /* 0x000ea4000800007f */
[----:B--2---:R-:W-:Y:S05]  /*cbc0*/  @!P0 BRA `(.L_x_307) ;  /* 0xfffffffc00f08947 */ /* 0x004fea000383ffff */
[----:B------:R-:W-:Y:S05]  /*cbd0*/  BRA `(.L_x_318) ;  /* 0xfffffffc00247947 */ /* 0x000fea000383ffff */
.L_x_319:
[----:B------:R-:W-:-:S00]  /*cbe0*/  BRA `(.L_x_319) ;  /* 0xfffffffc00fc7947 */ /* 0x000fc0000383ffff */
[----:B------:R-:W-:-:S00]  /*cbf0*/  NOP ;  /* 0x0000000000007918 */ /* 0x000fc00000000000 */
        /* <DEDUP_REMOVED lines=8> */
.L_x_320:


//--------------------- .nv.global.init           --------------------------
	.section	.nv.global.init,"aw",@progbits
.nv.global.init:
	.type		$str$22,@object
	.size		$str$22,($str$23 - $str$22)
$str$22:
        /*0000*/ 	.byte	0x6b, 0x5f, 0x74, 0x69, 0x6c, 0x65, 0x5f, 0x63, 0x6f, 0x75, 0x6e, 0x74, 0x20, 0x3e, 0x3d, 0x20
        /*0010*/ 	.byte	0x31, 0x00
	.type		$str$23,@object
	.size		$str$23,(__unnamed_1 - $str$23)
$str$23:
        /*0012*/ 	.byte	0x2f, 0x74, 0x6d, 0x70, 0x2f, 0x63, 0x75, 0x74, 0x6c, 0x61, 0x73, 0x73, 0x5f, 0x73, 0x77, 0x65
        /*0022*/ 	.byte	0x65, 0x70, 0x5f, 0x73, 0x72, 0x63, 0x2f, 0x69, 0x6e, 0x63, 0x6c, 0x75, 0x64, 0x65, 0x2f, 0x63
        /*0032*/ 	.byte	0x75, 0x74, 0x6c, 0x61, 0x73, 0x73, 0x2f, 0x67, 0x65, 0x6d, 0x6d, 0x2f, 0x63, 0x6f, 0x6c, 0x6c
        /*0042*/ 	.byte	0x65, 0x63, 0x74, 0x69, 0x76, 0x65, 0x2f, 0x73, 0x6d, 0x39, 0x30, 0x5f, 0x6d, 0x6d, 0x61, 0x5f
        /*0052*/ 	.byte	0x74, 0x6d, 0x61, 0x5f, 0x67, 0x6d, 0x6d, 0x61, 0x5f, 0x73, 0x73, 0x5f, 0x77, 0x61, 0x72, 0x70
        /*0062*/ 	.byte	0x73, 0x70, 0x65, 0x63, 0x69, 0x61, 0x6c, 0x69, 0x7a, 0x65, 0x64, 0x2e, 0x68, 0x70, 0x70, 0x00
	.type		__unnamed_1,@object
	.size		__unnamed_1,(.L_0 - __unnamed_1)
__unnamed_1:
        /*0072*/ 	.byte	0x76, 0x6f, 0x69, 0x64, 0x20, 0x63, 0x75, 0x74, 0x6c, 0x61, 0x73, 0x73, 0x3a, 0x3a, 0x67, 0x65
        /* <DEDUP_REMOVED lines=180> */
        /*0bc2*/ 	.byte	0x65, 0x6e, 0x74, 0x69, 0x74, 0x79, 0x5d, 0x00
.L_0:


//--------------------- .nv.shared._ZN7cutlass13device_kernelINS_4gemm6kernel13GemmUniversalIN4cute5tupleIJiiiiEEENS1_10collective13CollectiveMmaINS1_34MainloopSm90TmaGmmaWarpSpecializedILi4ENS5_IJNS4_1CILi1EEESB_SB_EEENS1_35KernelTmaWarpSpecializedCooperativeEEENS5_IJNSA_ILi256EEENSA_ILi128EEESG_EEENS_10bfloat16_tENS5_IJlSB_lEEESI_SJ_NS4_8TiledMMAINS4_8MMA_AtomIJNS4_4SM904GMMA28MMA_64x128x16_F32BF16BF16_SSILNSN_5MajorE0ELSP_0ELNSN_7ScaleInE1ELSQ_1EEEEEENS4_6LayoutINS5_IJNSA_ILi2EEESB_SB_EEENS5_IJSB_NSA_ILi0EEESW_EEEEENS5_IJNS4_10UnderscoreESZ_SZ_EEEEENS4_13SM90_TMA_LOADENS4_14ComposedLayoutINS4_7SwizzleILi3ELi4ELi3EEENS4_18smem_ptr_flag_bitsILi16EEENST_INS5_IJNSA_ILi8EEENSA_ILi64EEEEEENS5_IJS19_SB_EEEEEEEvNS4_8identityES12_S1D_vS1E_EENS_8epilogue10collective6detail29Sm90TmaWarpSpecializedAdapterINS1H_15DefaultEpilogueISI_SJ_SJ_NS1G_6thread17LinearCombinationISI_Li1EffLNS1L_9ScaleType4KindE0ELNS_15FloatRoundStyleE2ESI_EENS1_15EpilogueDefaultEEEEEvvEEEEvNT_6ParamsE --------------------------
	.section	.nv.shared._ZN7cutlass13device_kernelINS_4gemm6kernel13GemmUniversalIN4cute5tupleIJiiiiEEENS1_10collective13CollectiveMmaINS1_34MainloopSm90TmaGmmaWarpSpecializedILi4ENS5_IJNS4_1CILi1EEESB_SB_EEENS1_35KernelTmaWarpSpecializedCooperativeEEENS5_IJNSA_ILi256EEENSA_ILi128EEESG_EEENS_10bfloat16_tENS5_IJlSB_lEEESI_SJ_NS4_8TiledMMAINS4_8MMA_AtomIJNS4_4SM904GMMA28MMA_64x128x16_F32BF16BF16_SSILNSN_5MajorE0ELSP_0ELNSN_7ScaleInE1ELSQ_1EEEEEENS4_6LayoutINS5_IJNSA_ILi2EEESB_SB_EEENS5_IJSB_NSA_ILi0EEESW_EEEEENS5_IJNS4_10UnderscoreESZ_SZ_EEEEENS4_13SM90_TMA_LOADENS4_14ComposedLayoutINS4_7SwizzleILi3ELi4ELi3EEENS4_18smem_ptr_flag_bitsILi16EEENST_INS5_IJNSA_ILi8EEENSA_ILi64EEEEEENS5_IJS19_SB_EEEEEEEvNS4_8identityES12_S1D_vS1E_EENS_8epilogue10collective6detail29Sm90TmaWarpSpecializedAdapterINS1H_15DefaultEpilogueISI_SJ_SJ_NS1G_6thread17LinearCombinationISI_Li1EffLNS1L_9ScaleType4KindE0ELNS_15FloatRoundStyleE2ESI_EENS1_15EpilogueDefaultEEEEEvvEEEEvNT_6ParamsE,"aw",@nobits
	.sectionflags	@""
	.align	16
	.zero		1024


//--------------------- .nv.shared.reserved.0     --------------------------
	.section	.nv.shared.reserved.0,"aw",@nobits
	.weak		__nv_reservedSMEM_offset_0_alias
	.size		__nv_reservedSMEM_offset_0_alias, 0, 0
	.other		__nv_reservedSMEM_offset_0_alias,@"STO_CUDA_RESERVED_SHARED STV_DEFAULT"
__nv_reservedSMEM_offset_0_alias:
	.zero		0


//--------------------- .nv.global                --------------------------
	.section	.nv.global,"aw",@nobits
.nv.global:
	.type		_ZN39_INTERNAL_70fa54cd_4_k_cu_81e1d29d_31134cute1_E,@object
	.size		_ZN39_INTERNAL_70fa54cd_4_k_cu_81e1d29d_31134cute1_E,(_ZN39_INTERNAL_70fa54cd_4_k_cu_81e1d29d_31134cuda3std3__45__cpo6cbeginE - _ZN39_INTERNAL_70fa54cd_4_k_cu_81e1d29d_31134cute1_E)
_ZN39_INTERNAL_70fa54cd_4_k_cu_81e1d29d_31134cute1_E:
	.zero		1
	.type		_ZN39_INTERNAL_70fa54cd_4_k_cu_81e1d29d_31134cuda3std3__45__cpo6cbeginE,@object
	.size		_ZN39_INTERNAL_70fa54cd_4_k_cu_81e1d29d_31134cuda3std3__45__cpo6cbeginE,(_ZN39_INTERNAL_70fa54cd_4_k_cu_81e1d29d_31134cuda3std3__48in_placeE - _ZN39_INTERNAL_70fa54cd_4_k_cu_81e1d29d_31134cuda3std3__45__cpo6cbeginE)
_ZN39_INTERNAL_70fa54cd_4_k_cu_81e1d29d_31134cuda3std3__45__cpo6cbeginE:
	.zero		1
	.type		_ZN39_INTERNAL_70fa54cd_4_k_cu_81e1d29d_31134cuda3std3__48in_placeE,@object
	.size		_ZN39_INTERNAL_70fa54cd_4_k_cu_81e1d29d_31134cuda3std3__48in_placeE,(_ZN39_INTERNAL_70fa54cd_4_k_cu_81e1d29d_31134cuda3std6ranges3__45__cpo9iter_moveE - _ZN39_INTERNAL_70fa54cd_4_k_cu_81e1d29d_31134cuda3std3__48in_placeE)
_ZN39_INTERNAL_70fa54cd_4_k_cu_81e1d29d_31134cuda3std3__48in_placeE:
	.zero		1
	.type		_ZN39_INTERNAL_70fa54cd_4_k_cu_81e1d29d_31134cuda3std6ranges3__45__cpo9iter_moveE,@object
	.size		_ZN39_INTERNAL_70fa54cd_4_k_cu_81e1d29d_31134cuda3std6ranges3__45__cpo9iter_moveE,(_ZN39_INTERNAL_70fa54cd_4_k_cu_81e1d29d_31134cuda3std3__45__cpo5beginE - _ZN39_INTERNAL_70fa54cd_4_k_cu_81e1d29d_31134cuda3std6ranges3__45__cpo9iter_moveE)
_ZN39_INTERNAL_70fa54cd_4_k_cu_81e1d29d_31134cuda3std6ranges3__45__cpo9iter_moveE:
	.zero		1
	.type		_ZN39_INTERNAL_70fa54cd_4_k_cu_81e1d29d_31134cuda3std3__45__cpo5beginE,@object
	.size		_ZN39_INTERNAL_70fa54cd_4_k_cu_81e1d29d_31134cuda3std3__45__cpo5beginE,(_ZN39_INTERNAL_70fa54cd_4_k_cu_81e1d29d_31134cuda3std3__441_GLOBAL__N__70fa54cd_4_k_cu_81e1d29d_31136ignoreE - _ZN39_INTERNAL_70fa54cd_4_k_cu_81e1d29d_31134cuda3std3__45__cpo5beginE)
_ZN39_INTERNAL_70fa54cd_4_k_cu_81e1d29d_31134cuda3std3__45__cpo5beginE:
	.zero		1
	.type		_ZN39_INTERNAL_70fa54cd_4_k_cu_81e1d29d_31134cuda3std3__441_GLOBAL__N__70fa54cd_4_k_cu_81e1d29d_31136ignoreE,@object
	.size		_ZN39_INTERNAL_70fa54cd_4_k_cu_81e1d29d_31134cuda3std3__441_GLOBAL__N__70fa54cd_4_k_cu_81e1d29d_31136ignoreE,(_ZN39_INTERNAL_70fa54cd_4_k_cu_81e1d29d_31134cute7productE - _ZN39_INTERNAL_70fa54cd_4_k_cu_81e1d29d_31134cuda3std3__441_GLOBAL__N__70fa54cd_4_k_cu_81e1d29d_31136ignoreE)
_ZN39_INTERNAL_70fa54cd_4_k_cu_81e1d29d_31134cuda3std3__441_GLOBAL__N__70fa54cd_4_k_cu_81e1d29d_31136ignoreE:
	.zero		1
	.type		_ZN39_INTERNAL_70fa54cd_4_k_cu_81e1d29d_31134cute7productE,@object
	.size		_ZN39_INTERNAL_70fa54cd_4_k_cu_81e1d29d_31134cute7productE,(_ZN39_INTERNAL_70fa54cd_4_k_cu_81e1d29d_31134cuda3std3__45__cpo3endE - _ZN39_INTERNAL_70fa54cd_4_k_cu_81e1d29d_31134cute7productE)
_ZN39_INTERNAL_70fa54cd_4_k_cu_81e1d29d_31134cute7productE:
	.zero		1
	.type		_ZN39_INTERNAL_70fa54cd_4_k_cu_81e1d29d_31134cuda3std3__45__cpo3endE,@object
	.size		_ZN39_INTERNAL_70fa54cd_4_k_cu_81e1d29d_31134cuda3std3__45__cpo3endE,(_ZN39_INTERNAL_70fa54cd_4_k_cu_81e1d29d_31134cuda3std3__419piecewise_constructE - _ZN39_INTERNAL_70fa54cd_4_k_cu_81e1d29d_31134cuda3std3__45__cpo3endE)
_ZN39_INTERNAL_70fa54cd_4_k_cu_81e1d29d_31134cuda3std3__45__cpo3endE:
	.zero		1
	.type		_ZN39_INTERNAL_70fa54cd_4_k_cu_81e1d29d_31134cuda3std3__419piecewise_constructE,@object
	.size		_ZN39_INTERNAL_70fa54cd_4_k_cu_81e1d29d_31134cuda3std3__419piecewise_constructE,(_ZN39_INTERNAL_70fa54cd_4_k_cu_81e1d29d_31134cuda3std3__45__cpo4cendE - _ZN39_INTERNAL_70fa54cd_4_k_cu_81e1d29d_31134cuda3std3__419piecewise_constructE)
_ZN39_INTERNAL_70fa54cd_4_k_cu_81e1d29d_31134cuda3std3__419piecewise_constructE:
	.zero		1
	.type		_ZN39_INTERNAL_70fa54cd_4_k_cu_81e1d29d_31134cuda3std3__45__cpo4cendE,@object
	.size		_ZN39_INTERNAL_70fa54cd_4_k_cu_81e1d29d_31134cuda3std3__45__cpo4cendE,(_ZN39_INTERNAL_70fa54cd_4_k_cu_81e1d29d_31134cuda3std6ranges3__45__cpo4swapE - _ZN39_INTERNAL_70fa54cd_4_k_cu_81e1d29d_31134cuda3std3__45__cpo4cendE)
_ZN39_INTERNAL_70fa54cd_4_k_cu_81e1d29d_31134cuda3std3__45__cpo4cendE:
	.zero		1
	.type		_ZN39_INTERNAL_70fa54cd_4_k_cu_81e1d29d_31134cuda3std6ranges3__45__cpo4swapE,@object
	.size		_ZN39_INTERNAL_70fa54cd_4_k_cu_81e1d29d_31134cuda3std6ranges3__45__cpo4swapE,(.L_8 - _ZN39_INTERNAL_70fa54cd_4_k_cu_81e1d29d_31134cuda3std6ranges3__45__cpo4swapE)
_ZN39_INTERNAL_70fa54cd_4_k_cu_81e1d29d_31134cuda3std6ranges3__45__cpo4swapE:
	.zero		1
.L_8:


//--------------------- .nv.constant0._ZN7cutlass13device_kernelINS_4gemm6kernel13GemmUniversalIN4cute5tupleIJiiiiEEENS1_10collective13CollectiveMmaINS1_34MainloopSm90TmaGmmaWarpSpecializedILi4ENS5_IJNS4_1CILi1EEESB_SB_EEENS1_35KernelTmaWarpSpecializedCooperativeEEENS5_IJNSA_ILi256EEENSA_ILi128EEESG_EEENS_10bfloat16_tENS5_IJlSB_lEEESI_SJ_NS4_8TiledMMAINS4_8MMA_AtomIJNS4_4SM904GMMA28MMA_64x128x16_F32BF16BF16_SSILNSN_5MajorE0ELSP_0ELNSN_7ScaleInE1ELSQ_1EEEEEENS4_6LayoutINS5_IJNSA_ILi2EEESB_SB_EEENS5_IJSB_NSA_ILi0EEESW_EEEEENS5_IJNS4_10UnderscoreESZ_SZ_EEEEENS4_13SM90_TMA_LOADENS4_14ComposedLayoutINS4_7SwizzleILi3ELi4ELi3EEENS4_18smem_ptr_flag_bitsILi16EEENST_INS5_IJNSA_ILi8EEENSA_ILi64EEEEEENS5_IJS19_SB_EEEEEEEvNS4_8identityES12_S1D_vS1E_EENS_8epilogue10collective6detail29Sm90TmaWarpSpecializedAdapterINS1H_15DefaultEpilogueISI_SJ_SJ_NS1G_6thread17LinearCombinationISI_Li1EffLNS1L_9ScaleType4KindE0ELNS_15FloatRoundStyleE2ESI_EENS1_15EpilogueDefaultEEEEEvvEEEEvNT_6ParamsE --------------------------
	.section	.nv.constant0._ZN7cutlass13device_kernelINS_4gemm6kernel13GemmUniversalIN4cute5tupleIJiiiiEEENS1_10collective13CollectiveMmaINS1_34MainloopSm90TmaGmmaWarpSpecializedILi4ENS5_IJNS4_1CILi1EEESB_SB_EEENS1_35KernelTmaWarpSpecializedCooperativeEEENS5_IJNSA_ILi256EEENSA_ILi128EEESG_EEENS_10bfloat16_tENS5_IJlSB_lEEESI_SJ_NS4_8TiledMMAINS4_8MMA_AtomIJNS4_4SM904GMMA28MMA_64x128x16_F32BF16BF16_SSILNSN_5MajorE0ELSP_0ELNSN_7ScaleInE1ELSQ_1EEEEEENS4_6LayoutINS5_IJNSA_ILi2EEESB_SB_EEENS5_IJSB_NSA_ILi0EEESW_EEEEENS5_IJNS4_10UnderscoreESZ_SZ_EEEEENS4_13SM90_TMA_LOADENS4_14ComposedLayoutINS4_7SwizzleILi3ELi4ELi3EEENS4_18smem_ptr_flag_bitsILi16EEENST_INS5_IJNSA_ILi8EEENSA_ILi64EEEEEENS5_IJS19_SB_EEEEEEEvNS4_8identityES12_S1D_vS1E_EENS_8epilogue10collective6detail29Sm90TmaWarpSpecializedAdapterINS1H_15DefaultEpilogueISI_SJ_SJ_NS1G_6thread17LinearCombinationISI_Li1EffLNS1L_9ScaleType4KindE0ELNS_15FloatRoundStyleE2ESI_EENS1_15EpilogueDefaultEEEEEvvEEEEvNT_6ParamsE,"a",@progbits
	.sectionflags	@""
	.align	4
.nv.constant0._ZN7cutlass13device_kernelINS_4gemm6kernel13GemmUniversalIN4cute5tupleIJiiiiEEENS1_10collective13CollectiveMmaINS1_34MainloopSm90TmaGmmaWarpSpecializedILi4ENS5_IJNS4_1CILi1EEESB_SB_EEENS1_35KernelTmaWarpSpecializedCooperativeEEENS5_IJNSA_ILi256EEENSA_ILi128EEESG_EEENS_10bfloat16_tENS5_IJlSB_lEEESI_SJ_NS4_8TiledMMAINS4_8MMA_AtomIJNS4_4SM904GMMA28MMA_64x128x16_F32BF16BF16_SSILNSN_5MajorE0ELSP_0ELNSN_7ScaleInE1ELSQ_1EEEEEENS4_6LayoutINS5_IJNSA_ILi2EEESB_SB_EEENS5_IJSB_NSA_ILi0EEESW_EEEEENS5_IJNS4_10UnderscoreESZ_SZ_EEEEENS4_13SM90_TMA_LOADENS4_14ComposedLayoutINS4_7SwizzleILi3ELi4ELi3EEENS4_18smem_ptr_flag_bitsILi16EEENST_INS5_IJNSA_ILi8EEENSA_ILi64EEEEEENS5_IJS19_SB_EEEEEEEvNS4_8identityES12_S1D_vS1E_EENS_8epilogue10collective6detail29Sm90TmaWarpSpecializedAdapterINS1H_15DefaultEpilogueISI_SJ_SJ_NS1G_6thread17LinearCombinationISI_Li1EffLNS1L_9ScaleType4KindE0ELNS_15FloatRoundStyleE2ESI_EENS1_15EpilogueDefaultEEEEEvvEEEEvNT_6ParamsE:
	.zero		1664


//--------------------- SYMBOLS --------------------------

	.type		.nv.reservedSmem.offset0,@object
	.size		.nv.reservedSmem.offset0,0x4
	.type		__assertfail,@function
